// auto-generated by cutlass_sweep.gemm — config: {"arch": "sm_100", "cluster_m": 2, "cluster_n": 1, "dtype": "bf16", "stages": 5, "tile_k": 32, "tile_m": 256, "tile_n": 128}
#include "cutlass/cutlass.h"
#include "cutlass/gemm/collective/collective_builder.hpp"
#include "cutlass/gemm/device/gemm_universal_adapter.h"
#include "cutlass/gemm/kernel/gemm_universal.hpp"
#include "cutlass/epilogue/collective/collective_builder.hpp"

using ElemA = cutlass::bfloat16_t;
using ElemB = cutlass::bfloat16_t;
using ElemCD = cutlass::bfloat16_t;
using Acc  = float;
using TileShape    = cute::Shape<cute::_256, cute::_128, cute::_32>;
using ClusterShape = cute::Shape<cute::_2, cute::_1, cute::_1>;

using CollectiveEpilogue = typename cutlass::epilogue::collective::CollectiveBuilder<
    cutlass::arch::Sm100, cutlass::arch::OpClassTensorOp,
    TileShape, ClusterShape,
    cutlass::epilogue::collective::EpilogueTileAuto,
    Acc, Acc,
    ElemCD, cutlass::layout::RowMajor, 128 / cutlass::sizeof_bits<ElemCD>::value,
    ElemCD, cutlass::layout::RowMajor, 128 / cutlass::sizeof_bits<ElemCD>::value,
    cutlass::epilogue::collective::EpilogueScheduleAuto
  >::CollectiveOp;

using CollectiveMainloop = typename cutlass::gemm::collective::CollectiveBuilder<
    cutlass::arch::Sm100, cutlass::arch::OpClassTensorOp,
    ElemA, cutlass::layout::RowMajor, 128 / cutlass::sizeof_bits<ElemA>::value,
    ElemB, cutlass::layout::ColumnMajor, 128 / cutlass::sizeof_bits<ElemB>::value,
    Acc,
    TileShape, ClusterShape,
    cutlass::gemm::collective::StageCount<5>,
    cutlass::gemm::collective::KernelScheduleAuto
  >::CollectiveOp;

using GemmKernel = cutlass::gemm::kernel::GemmUniversal<
    cute::Shape<int,int,int,int>,
    CollectiveMainloop,
    CollectiveEpilogue
>;
using Gemm = cutlass::gemm::device::GemmUniversalAdapter<GemmKernel>;

// Force the device kernel symbol into the cubin without needing a host main.
auto* _anchor = &cutlass::device_kernel<GemmKernel>;


// ===== COMPILED SASS (sm_100a) =====

	.target	sm_100a

	.elftype	@"ET_EXEC"


//--------------------- .note.nv.tkinfo           --------------------------
	.section	.note.nv.tkinfo,"",@"SHT_NOTE"
	.sectionflags	@"SHF_NOTE_NV_TKINFO"
	.tkinfo
        /*0018*/ 	.word	0x00000002
        /*0030*/ 	.string	""
        /*0030*/ 	.string	"ptxas"
        /*0030*/ 	.string	"Cuda compilation tools, release 13.0, V13.0.88"
        /*0030*/ 	.string	"Build cuda_13.0.r13.0/compiler.36424714_0"
        /*0030*/ 	.string	"-arch sm_100a -m 64 "



//--------------------- .note.nv.cuinfo           --------------------------
	.section	.note.nv.cuinfo,"",@"SHT_NOTE"
	.sectionflags	@"SHF_NOTE_NV_CUINFO"
        /*0018*/ 	.short	0x0002
        /*001a*/ 	.short	0x0064
        /*001c*/ 	.short	0x0082
	.zero		2


//--------------------- .nv.info                  --------------------------
	.section	.nv.info,"",@"SHT_CUDA_INFO"
	.align	4


	//----- nvinfo : EIATTR_REGCOUNT
	.align		4
        /*0000*/ 	.byte	0x04, 0x2f
        /*0002*/ 	.short	(.L_19 - .L_18)
	.align		4
.L_18:
        /*0004*/ 	.word	index@(_ZN7cutlass13device_kernelINS_4gemm6kernel13GemmUniversalIN4cute5tupleIJiiiiEEENS1_10collective13CollectiveMmaINS1_35MainloopSm100TmaUmmaWarpSpecializedILi5ELi2ELi4ENS5_IJNS4_1CILi2EEENSA_ILi1EEESC_EEEEENS5_IJNSA_ILi256EEENSA_ILi128EEENSA_ILi32EEEEEENS_10bfloat16_tENS5_IJlSC_lEEESJ_SK_NS4_8TiledMMAINS4_8MMA_AtomIJNS4_26SM100_MMA_F16BF16_2x1SM_SSISJ_SJ_fLi256ELi128ELNS4_4UMMA5MajorE0ELSP_0ELNSO_7ScaleInE0ELSQ_0EEEEEENS4_6LayoutINS5_IJSC_SC_SC_EEENS5_IJNSA_ILi0EEESV_SV_EEEEENS5_IJNS4_10UnderscoreESY_SY_EEEEENS4_18SM100_TMA_2SM_LOADENS4_14ComposedLayoutINS4_7SwizzleILi2ELi4ELi3EEENS4_18smem_ptr_flag_bitsILi16EEENST_INS5_IJNSA_ILi8EEESH_EEENS5_IJSH_SC_EEEEEEEvNS4_8identityES11_S1B_vS1C_EENS_8epilogue10collective18CollectiveEpilogueINS1E_23Sm100TmaWarpSpecializedILi4ELi2ELi32ELb1ELb0EEEJNS5_IJSG_SG_SH_EEENS5_IJNST_ISG_SC_EENST_ISH_SC_EEEEESJ_SK_SJ_SK_NS1E_6fusion15FusionCallbacksIS1I_NS1N_17LinearCombinationISJ_fSJ_fLNS_15FloatRoundStyleE2EEES1J_S1M_JEEENS4_5SM1004TMEM4LOAD26SM100_TMEM_LOAD_32dp32b32xENS4_13SM90_TMA_LOADES1B_NS4_39AutoVectorizingCopyWithAssumedAlignmentILi128EEENS4_14SM90_TMA_STOREES1B_S1Z_S1Z_EEEvvEEEEvNT_6ParamsE)
        /*0008*/ 	.word	0x00000073


	//----- nvinfo : EIATTR_FRAME_SIZE
	.align		4
.L_19:
        /*000c*/ 	.byte	0x04, 0x11
        /*000e*/ 	.short	(.L_21 - .L_20)
	.align		4
.L_20:
        /*0010*/ 	.word	index@($__internal_2_$__cuda_sm10x_tcgen05_guardrail_trap_unallocated_columns_being_dealloced)
        /*0014*/ 	.word	0x00000000


	//----- nvinfo : EIATTR_FRAME_SIZE
	.align		4
.L_21:
        /*0018*/ 	.byte	0x04, 0x11
        /*001a*/ 	.short	(.L_23 - .L_22)
	.align		4
.L_22:
        /*001c*/ 	.word	index@($__internal_1_$__cuda_sm10x_tcgen05_guardrail_trap_phase_invalid_during_alloc)
        /*0020*/ 	.word	0x00000000


	//----- nvinfo : EIATTR_FRAME_SIZE
	.align		4
.L_23:
        /*0024*/ 	.byte	0x04, 0x11
        /*0026*/ 	.short	(.L_25 - .L_24)
	.align		4
.L_24:
        /*0028*/ 	.word	index@($__internal_0_$__cuda_sm10x_tcgen05_guardrail_trap_col_being_dealloced_not_returned_by_alloc)
        /*002c*/ 	.word	0x00000000


	//----- nvinfo : EIATTR_FRAME_SIZE
	.align		4
.L_25:
        /*0030*/ 	.byte	0x04, 0x11
        /*0032*/ 	.short	(.L_27 - .L_26)
	.align		4
.L_26:
        /*0034*/ 	.word	index@(_ZN7cutlass13device_kernelINS_4gemm6kernel13GemmUniversalIN4cute5tupleIJiiiiEEENS1_10collective13CollectiveMmaINS1_35MainloopSm100TmaUmmaWarpSpecializedILi5ELi2ELi4ENS5_IJNS4_1CILi2EEENSA_ILi1EEESC_EEEEENS5_IJNSA_ILi256EEENSA_ILi128EEENSA_ILi32EEEEEENS_10bfloat16_tENS5_IJlSC_lEEESJ_SK_NS4_8TiledMMAINS4_8MMA_AtomIJNS4_26SM100_MMA_F16BF16_2x1SM_SSISJ_SJ_fLi256ELi128ELNS4_4UMMA5MajorE0ELSP_0ELNSO_7ScaleInE0ELSQ_0EEEEEENS4_6LayoutINS5_IJSC_SC_SC_EEENS5_IJNSA_ILi0EEESV_SV_EEEEENS5_IJNS4_10UnderscoreESY_SY_EEEEENS4_18SM100_TMA_2SM_LOADENS4_14ComposedLayoutINS4_7SwizzleILi2ELi4ELi3EEENS4_18smem_ptr_flag_bitsILi16EEENST_INS5_IJNSA_ILi8EEESH_EEENS5_IJSH_SC_EEEEEEEvNS4_8identityES11_S1B_vS1C_EENS_8epilogue10collective18CollectiveEpilogueINS1E_23Sm100TmaWarpSpecializedILi4ELi2ELi32ELb1ELb0EEEJNS5_IJSG_SG_SH_EEENS5_IJNST_ISG_SC_EENST_ISH_SC_EEEEESJ_SK_SJ_SK_NS1E_6fusion15FusionCallbacksIS1I_NS1N_17LinearCombinationISJ_fSJ_fLNS_15FloatRoundStyleE2EEES1J_S1M_JEEENS4_5SM1004TMEM4LOAD26SM100_TMEM_LOAD_32dp32b32xENS4_13SM90_TMA_LOADES1B_NS4_39AutoVectorizingCopyWithAssumedAlignmentILi128EEENS4_14SM90_TMA_STOREES1B_S1Z_S1Z_EEEvvEEEEvNT_6ParamsE)
        /*0038*/ 	.word	0x00000000


	//----- nvinfo : EIATTR_MIN_STACK_SIZE
	.align		4
.L_27:
        /*003c*/ 	.byte	0x04, 0x12
        /*003e*/ 	.short	(.L_29 - .L_28)
	.align		4
.L_28:
        /*0040*/ 	.word	index@(_ZN7cutlass13device_kernelINS_4gemm6kernel13GemmUniversalIN4cute5tupleIJiiiiEEENS1_10collective13CollectiveMmaINS1_35MainloopSm100TmaUmmaWarpSpecializedILi5ELi2ELi4ENS5_IJNS4_1CILi2EEENSA_ILi1EEESC_EEEEENS5_IJNSA_ILi256EEENSA_ILi128EEENSA_ILi32EEEEEENS_10bfloat16_tENS5_IJlSC_lEEESJ_SK_NS4_8TiledMMAINS4_8MMA_AtomIJNS4_26SM100_MMA_F16BF16_2x1SM_SSISJ_SJ_fLi256ELi128ELNS4_4UMMA5MajorE0ELSP_0ELNSO_7ScaleInE0ELSQ_0EEEEEENS4_6LayoutINS5_IJSC_SC_SC_EEENS5_IJNSA_ILi0EEESV_SV_EEEEENS5_IJNS4_10UnderscoreESY_SY_EEEEENS4_18SM100_TMA_2SM_LOADENS4_14ComposedLayoutINS4_7SwizzleILi2ELi4ELi3EEENS4_18smem_ptr_flag_bitsILi16EEENST_INS5_IJNSA_ILi8EEESH_EEENS5_IJSH_SC_EEEEEEEvNS4_8identityES11_S1B_vS1C_EENS_8epilogue10collective18CollectiveEpilogueINS1E_23Sm100TmaWarpSpecializedILi4ELi2ELi32ELb1ELb0EEEJNS5_IJSG_SG_SH_EEENS5_IJNST_ISG_SC_EENST_ISH_SC_EEEEESJ_SK_SJ_SK_NS1E_6fusion15FusionCallbacksIS1I_NS1N_17LinearCombinationISJ_fSJ_fLNS_15FloatRoundStyleE2EEES1J_S1M_JEEENS4_5SM1004TMEM4LOAD26SM100_TMEM_LOAD_32dp32b32xENS4_13SM90_TMA_LOADES1B_NS4_39AutoVectorizingCopyWithAssumedAlignmentILi128EEENS4_14SM90_TMA_STOREES1B_S1Z_S1Z_EEEvvEEEEvNT_6ParamsE)
        /*0044*/ 	.word	0x00000000
.L_29:


//--------------------- .nv.compat                --------------------------
	.section	.nv.compat,"",@"SHT_CUDA_COMPAT_INFO"
	.align	4
        /*0000*/ 	.byte	0x02, 0x09, 0x01, 0x00, 0x02, 0x02, 0x02, 0x00, 0x02, 0x05, 0x05, 0x00, 0x03, 0x07, 0x01, 0x01
        /*0010*/ 	.byte	0x02, 0x03, 0x01, 0x00, 0x02, 0x06, 0x01, 0x00, 0x04, 0x0b, 0x08, 0x00, 0x09, 0x00, 0x00, 0x00
        /*0020*/ 	.byte	0x00, 0x00, 0x00, 0x00


//--------------------- .nv.info._ZN7cutlass13device_kernelINS_4gemm6kernel13GemmUniversalIN4cute5tupleIJiiiiEEENS1_10collective13CollectiveMmaINS1_35MainloopSm100TmaUmmaWarpSpecializedILi5ELi2ELi4ENS5_IJNS4_1CILi2EEENSA_ILi1EEESC_EEEEENS5_IJNSA_ILi256EEENSA_ILi128EEENSA_ILi32EEEEEENS_10bfloat16_tENS5_IJlSC_lEEESJ_SK_NS4_8TiledMMAINS4_8MMA_AtomIJNS4_26SM100_MMA_F16BF16_2x1SM_SSISJ_SJ_fLi256ELi128ELNS4_4UMMA5MajorE0ELSP_0ELNSO_7ScaleInE0ELSQ_0EEEEEENS4_6LayoutINS5_IJSC_SC_SC_EEENS5_IJNSA_ILi0EEESV_SV_EEEEENS5_IJNS4_10UnderscoreESY_SY_EEEEENS4_18SM100_TMA_2SM_LOADENS4_14ComposedLayoutINS4_7SwizzleILi2ELi4ELi3EEENS4_18smem_ptr_flag_bitsILi16EEENST_INS5_IJNSA_ILi8EEESH_EEENS5_IJSH_SC_EEEEEEEvNS4_8identityES11_S1B_vS1C_EENS_8epilogue10collective18CollectiveEpilogueINS1E_23Sm100TmaWarpSpecializedILi4ELi2ELi32ELb1ELb0EEEJNS5_IJSG_SG_SH_EEENS5_IJNST_ISG_SC_EENST_ISH_SC_EEEEESJ_SK_SJ_SK_NS1E_6fusion15FusionCallbacksIS1I_NS1N_17LinearCombinationISJ_fSJ_fLNS_15FloatRoundStyleE2EEES1J_S1M_JEEENS4_5SM1004TMEM4LOAD26SM100_TMEM_LOAD_32dp32b32xENS4_13SM90_TMA_LOADES1B_NS4_39AutoVectorizingCopyWithAssumedAlignmentILi128EEENS4_14SM90_TMA_STOREES1B_S1Z_S1Z_EEEvvEEEEvNT_6ParamsE --------------------------
	.section	.nv.info._ZN7cutlass13device_kernelINS_4gemm6kernel13GemmUniversalIN4cute5tupleIJiiiiEEENS1_10collective13CollectiveMmaINS1_35MainloopSm100TmaUmmaWarpSpecializedILi5ELi2ELi4ENS5_IJNS4_1CILi2EEENSA_ILi1EEESC_EEEEENS5_IJNSA_ILi256EEENSA_ILi128EEENSA_ILi32EEEEEENS_10bfloat16_tENS5_IJlSC_lEEESJ_SK_NS4_8TiledMMAINS4_8MMA_AtomIJNS4_26SM100_MMA_F16BF16_2x1SM_SSISJ_SJ_fLi256ELi128ELNS4_4UMMA5MajorE0ELSP_0ELNSO_7ScaleInE0ELSQ_0EEEEEENS4_6LayoutINS5_IJSC_SC_SC_EEENS5_IJNSA_ILi0EEESV_SV_EEEEENS5_IJNS4_10UnderscoreESY_SY_EEEEENS4_18SM100_TMA_2SM_LOADENS4_14ComposedLayoutINS4_7SwizzleILi2ELi4ELi3EEENS4_18smem_ptr_flag_bitsILi16EEENST_INS5_IJNSA_ILi8EEESH_EEENS5_IJSH_SC_EEEEEEEvNS4_8identityES11_S1B_vS1C_EENS_8epilogue10collective18CollectiveEpilogueINS1E_23Sm100TmaWarpSpecializedILi4ELi2ELi32ELb1ELb0EEEJNS5_IJSG_SG_SH_EEENS5_IJNST_ISG_SC_EENST_ISH_SC_EEEEESJ_SK_SJ_SK_NS1E_6fusion15FusionCallbacksIS1I_NS1N_17LinearCombinationISJ_fSJ_fLNS_15FloatRoundStyleE2EEES1J_S1M_JEEENS4_5SM1004TMEM4LOAD26SM100_TMEM_LOAD_32dp32b32xENS4_13SM90_TMA_LOADES1B_NS4_39AutoVectorizingCopyWithAssumedAlignmentILi128EEENS4_14SM90_TMA_STOREES1B_S1Z_S1Z_EEEvvEEEEvNT_6ParamsE,"",@"SHT_CUDA_INFO"
	.sectionflags	@""
	.align	4


	//----- nvinfo : EIATTR_CUDA_API_VERSION
	.align		4
        /*0000*/ 	.byte	0x04, 0x37
        /*0002*/ 	.short	(.L_31 - .L_30)
.L_30:
        /*0004*/ 	.word	0x00000082


	//----- nvinfo : EIATTR_KPARAM_INFO
	.align		4
.L_31:
        /*0008*/ 	.byte	0x04, 0x17
        /*000a*/ 	.short	(.L_33 - .L_32)
.L_32:
        /*000c*/ 	.word	0x00000000
        /*0010*/ 	.short	0x0000
        /*0012*/ 	.short	0x0000
        /*0014*/ 	.byte	0x00, 0xf0, 0x01, 0x20


	//----- nvinfo : EIATTR_AT_ENTRY_FRAGMENTS
	.align		4
.L_33:
        /*0018*/ 	.byte	0x04, 0x4f
        /*001a*/ 	.short	(.L_35 - .L_34)


	//   ....[0]....
.L_34:
        /*001c*/ 	.word	0x00000007


	//----- nvinfo : EIATTR_RESERVED_SMEM_USED
	.align		4
.L_35:
        /*0020*/ 	.byte	0x01, 0x41
	.zero		2


	//----- nvinfo : EIATTR_SPARSE_MMA_MASK
	.align		4
        /*0024*/ 	.byte	0x03, 0x50
        /*0026*/ 	.short	0x0000


	//----- nvinfo : EIATTR_TCGEN05_2CTA_USED
	.align		4
        /*0028*/ 	.byte	0x01, 0x52
	.zero		2


	//----- nvinfo : EIATTR_MAXREG_COUNT
	.align		4
        /*002c*/ 	.byte	0x03, 0x1b
        /*002e*/ 	.short	0x00ff


	//----- nvinfo : EIATTR_NUM_BARRIERS
	.align		4
        /*0030*/ 	.byte	0x02, 0x4c
        /*0032*/ 	.byte	0x07
	.zero		1


	//----- nvinfo : EIATTR_EXTERNS
	.align		4
        /*0034*/ 	.byte	0x04, 0x0f
        /*0036*/ 	.short	(.L_37 - .L_36)


	//   ....[0]....
	.align		4
.L_36:
        /*0038*/ 	.word	index@(__assertfail)


	//----- nvinfo : EIATTR_MERCURY_ISA_VERSION
	.align		4
.L_37:
        /*003c*/ 	.byte	0x03, 0x5f
        /*003e*/ 	.short	0x0101


	//----- nvinfo : EIATTR_INT_WARP_WIDE_INSTR_OFFSETS
	.align		4
        /*0040*/ 	.byte	0x04, 0x31
        /*0042*/ 	.short	(.L_39 - .L_38)


	//   ....[0]....
.L_38:
        /*0044*/ 	.word	0x00000d30


	//   ....[1]....
        /*0048*/ 	.word	0x00000dd0


	//   ....[2]....
        /*004c*/ 	.word	0x00002130


	//   ....[3]....
        /*0050*/ 	.word	0x00003fb0


	//   ....[4]....
        /*0054*/ 	.word	0x00003fe0


	//   ....[5]....
        /*0058*/ 	.word	0x00004030


	//   ....[6]....
        /*005c*/ 	.word	0x00004950


	//   ....[7]....
        /*0060*/ 	.word	0x000049b0


	//   ....[8]....
        /*0064*/ 	.word	0x00004a90


	//   ....[9]....
        /*0068*/ 	.word	0x00004b00


	//   ....[10]....
        /*006c*/ 	.word	0x00004c10


	//   ....[11]....
        /*0070*/ 	.word	0x00004ca0


	//   ....[12]....
        /*0074*/ 	.word	0x00004e70


	//   ....[13]....
        /*0078*/ 	.word	0x00004fd0


	//----- nvinfo : EIATTR_COOP_GROUP_MASK_REGIDS
	.align		4
.L_39:
        /*007c*/ 	.byte	0x04, 0x29
        /*007e*/ 	.short	(.L_41 - .L_40)


	//   ....[0]....
.L_40:
        /*0080*/ 	.word	0xffffffff


	//   ....[1]....
        /*0084*/ 	.word	0xffffffff


	//   ....[2]....
        /*0088*/ 	.word	0xffffffff


	//   ....[3]....
        /*008c*/ 	.word	0xffffffff


	//   ....[4]....
        /*0090*/ 	.word	0xffffffff


	//   ....[5]....
        /*0094*/ 	.word	0xffffffff


	//   ....[6]....
        /*0098*/ 	.word	0xffffffff


	//   ....[7]....
        /*009c*/ 	.word	0xffffffff


	//   ....[8]....
        /*00a0*/ 	.word	0xffffffff


	//   ....[9]....
        /*00a4*/ 	.word	0xffffffff


	//   ....[10]....
        /*00a8*/ 	.word	0xffffffff


	//   ....[11]....
        /*00ac*/ 	.word	0xffffffff


	//   ....[12]....
        /*00b0*/ 	.word	0xffffffff


	//   ....[13]....
        /*00b4*/ 	.word	0xffffffff


	//----- nvinfo : EIATTR_COOP_GROUP_INSTR_OFFSETS
	.align		4
.L_41:
        /*00b8*/ 	.byte	0x04, 0x28
        /*00ba*/ 	.short	(.L_43 - .L_42)


	//   ....[0]....
.L_42:
        /*00bc*/ 	.word	0x000000c0


	//   ....[1]....
        /*00c0*/ 	.word	0x00000500


	//   ....[2]....
        /*00c4*/ 	.word	0x000006a0


	//   ....[3]....
        /*00c8*/ 	.word	0x00000830


	//   ....[4]....
        /*00cc*/ 	.word	0x00000920


	//   ....[5]....
        /*00d0*/ 	.word	0x00000a80


	//   ....[6]....
        /*00d4*/ 	.word	0x00000c10


	//   ....[7]....
        /*00d8*/ 	.word	0x00000e50


	//   ....[8]....
        /*00dc*/ 	.word	0x00002010


	//   ....[9]....
        /*00e0*/ 	.word	0x00002e80


	//   ....[10]....
        /*00e4*/ 	.word	0x00003350


	//   ....[11]....
        /*00e8*/ 	.word	0x00003380


	//   ....[12]....
        /*00ec*/ 	.word	0x00003ec0


	//   ....[13]....
        /*00f0*/ 	.word	0x000040d0


	//----- nvinfo : EIATTR_VRC_CTA_INIT_COUNT
	.align		4
.L_43:
        /*00f4*/ 	.byte	0x02, 0x4a
        /*00f6*/ 	.byte	0x80
	.zero		1


	//----- nvinfo : EIATTR_SYSCALL_OFFSETS
	.align		4
        /*00f8*/ 	.byte	0x04, 0x46
        /*00fa*/ 	.short	(.L_45 - .L_44)


	//   ....[0]....
.L_44:
        /*00fc*/ 	.word	0x00005a50


	//   ....[1]....
        /*0100*/ 	.word	0x00005b40


	//   ....[2]....
        /*0104*/ 	.word	0x000062b0


	//   ....[3]....
        /*0108*/ 	.word	0x00006f30


	//   ....[4]....
        /*010c*/ 	.word	0x00007b80


	//   ....[5]....
        /*0110*/ 	.word	0x000087d0


	//----- nvinfo : EIATTR_MBARRIER_INSTR_OFFSETS
	.align		4
.L_45:
        /*0114*/ 	.byte	0x04, 0x39
        /*0116*/ 	.short	(.L_47 - .L_46)


	//   ....[0]....
.L_46:
        /*0118*/ 	.word	0x000005f0
        /*011c*/ 	.word	0x000000ff
        /*0120*/ 	.word	0x00000000
        /*0124*/ 	.short	0x0100
        /*0126*/ 	.byte	0x08
	.zero		1


	//   ....[1]....
        /*0128*/ 	.word	0x00000600
        /*012c*/ 	.word	0x000000ff
        /*0130*/ 	.word	0x00000028
        /*0134*/ 	.short	0x0100
        /*0136*/ 	.byte	0x08
	.zero		1


	//   ....[2]....
        /*0138*/ 	.word	0x00000610
        /*013c*/ 	.word	0x000000ff
        /*0140*/ 	.word	0x00000008
        /*0144*/ 	.short	0x0100
        /*0146*/ 	.byte	0x08
	.zero		1


	//   ....[3]....
        /*0148*/ 	.word	0x00000620
        /*014c*/ 	.word	0x000000ff
        /*0150*/ 	.word	0x00000030
        /*0154*/ 	.short	0x0100
        /*0156*/ 	.byte	0x08
	.zero		1


	//   ....[4]....
        /*0158*/ 	.word	0x00000630
        /*015c*/ 	.word	0x000000ff
        /*0160*/ 	.word	0x00000010
        /*0164*/ 	.short	0x0100
        /*0166*/ 	.byte	0x08
	.zero		1


	//   ....[5]....
        /*0168*/ 	.word	0x00000640
        /*016c*/ 	.word	0x000000ff
        /*0170*/ 	.word	0x00000038
        /*0174*/ 	.short	0x0100
        /*0176*/ 	.byte	0x08
	.zero		1


	//   ....[6]....
        /*0178*/ 	.word	0x00000650
        /*017c*/ 	.word	0x000000ff
        /*0180*/ 	.word	0x00000018
        /*0184*/ 	.short	0x0100
        /*0186*/ 	.byte	0x08
	.zero		1


	//   ....[7]....
        /*0188*/ 	.word	0x00000660
        /*018c*/ 	.word	0x000000ff
        /*0190*/ 	.word	0x00000040
        /*0194*/ 	.short	0x0100
        /*0196*/ 	.byte	0x08
	.zero		1


	//   ....[8]....
        /*0198*/ 	.word	0x00000670
        /*019c*/ 	.word	0x000000ff
        /*01a0*/ 	.word	0x00000020
        /*01a4*/ 	.short	0x0100
        /*01a6*/ 	.byte	0x08
	.zero		1


	//   ....[9]....
        /*01a8*/ 	.word	0x00000680
        /*01ac*/ 	.word	0x000000ff
        /*01b0*/ 	.word	0x00000048
        /*01b4*/ 	.short	0x0100
        /*01b6*/ 	.byte	0x08
	.zero		1


	//   ....[10]....
        /*01b8*/ 	.word	0x000007a0
        /*01bc*/ 	.word	0x000000ff
        /*01c0*/ 	.word	0x00000050
        /*01c4*/ 	.short	0x0100
        /*01c6*/ 	.byte	0x09
	.zero		1


	//   ....[11]....
        /*01c8*/ 	.word	0x000007b0
        /*01cc*/ 	.word	0x000000ff
        /*01d0*/ 	.word	0x00000070
        /*01d4*/ 	.short	0x0100
        /*01d6*/ 	.byte	0x09
	.zero		1


	//   ....[12]....
        /*01d8*/ 	.word	0x000007c0
        /*01dc*/ 	.word	0x000000ff
        /*01e0*/ 	.word	0x00000058
        /*01e4*/ 	.short	0x0100
        /*01e6*/ 	.byte	0x09
	.zero		1


	//   ....[13]....
        /*01e8*/ 	.word	0x000007d0
        /*01ec*/ 	.word	0x000000ff
        /*01f0*/ 	.word	0x00000078
        /*01f4*/ 	.short	0x0100
        /*01f6*/ 	.byte	0x09
	.zero		1


	//   ....[14]....
        /*01f8*/ 	.word	0x000007e0
        /*01fc*/ 	.word	0x000000ff
        /*0200*/ 	.word	0x00000060
        /*0204*/ 	.short	0x0100
        /*0206*/ 	.byte	0x09
	.zero		1


	//   ....[15]....
        /*0208*/ 	.word	0x000007f0
        /*020c*/ 	.word	0x000000ff
        /*0210*/ 	.word	0x00000080
        /*0214*/ 	.short	0x0100
        /*0216*/ 	.byte	0x09
	.zero		1


	//   ....[16]....
        /*0218*/ 	.word	0x00000800
        /*021c*/ 	.word	0x000000ff
        /*0220*/ 	.word	0x00000068
        /*0224*/ 	.short	0x0100
        /*0226*/ 	.byte	0x09
	.zero		1


	//   ....[17]....
        /*0228*/ 	.word	0x00000810
        /*022c*/ 	.word	0x000000ff
        /*0230*/ 	.word	0x00000088
        /*0234*/ 	.short	0x0100
        /*0236*/ 	.byte	0x09
	.zero		1


	//   ....[18]....
        /*0238*/ 	.word	0x000008f0
        /*023c*/ 	.word	0x000000ff
        /*0240*/ 	.word	0x00000090
        /*0244*/ 	.short	0x0100
        /*0246*/ 	.byte	0x08
	.zero		1


	//   ....[19]....
        /*0248*/ 	.word	0x00000900
        /*024c*/ 	.word	0x000000ff
        /*0250*/ 	.word	0x00000098
        /*0254*/ 	.short	0x0100
        /*0256*/ 	.byte	0x08
	.zero		1


	//   ....[20]....
        /*0258*/ 	.word	0x00000a30
        /*025c*/ 	.word	0x000000ff
        /*0260*/ 	.word	0x000000a0
        /*0264*/ 	.short	0x0100
        /*0266*/ 	.byte	0x08
	.zero		1


	//   ....[21]....
        /*0268*/ 	.word	0x00000a40
        /*026c*/ 	.word	0x000000ff
        /*0270*/ 	.word	0x000000b0
        /*0274*/ 	.short	0x0100
        /*0276*/ 	.byte	0x08
	.zero		1


	//   ....[22]....
        /*0278*/ 	.word	0x00000a50
        /*027c*/ 	.word	0x000000ff
        /*0280*/ 	.word	0x000000a8
        /*0284*/ 	.short	0x0100
        /*0286*/ 	.byte	0x08
	.zero		1


	//   ....[23]....
        /*0288*/ 	.word	0x00000a60
        /*028c*/ 	.word	0x000000ff
        /*0290*/ 	.word	0x000000b8
        /*0294*/ 	.short	0x0100
        /*0296*/ 	.byte	0x08
	.zero		1


	//   ....[24]....
        /*0298*/ 	.word	0x00000b80
        /*029c*/ 	.word	0x000000ff
        /*02a0*/ 	.word	0x000000c0
        /*02a4*/ 	.short	0x0100
        /*02a6*/ 	.byte	0x09
	.zero		1


	//   ....[25]....
        /*02a8*/ 	.word	0x00000b90
        /*02ac*/ 	.word	0x000000ff
        /*02b0*/ 	.word	0x000000e0
        /*02b4*/ 	.short	0x0100
        /*02b6*/ 	.byte	0x09
	.zero		1


	//   ....[26]....
        /*02b8*/ 	.word	0x00000ba0
        /*02bc*/ 	.word	0x000000ff
        /*02c0*/ 	.word	0x000000c8
        /*02c4*/ 	.short	0x0100
        /*02c6*/ 	.byte	0x09
	.zero		1


	//   ....[27]....
        /*02c8*/ 	.word	0x00000bb0
        /*02cc*/ 	.word	0x000000ff
        /*02d0*/ 	.word	0x000000e8
        /*02d4*/ 	.short	0x0100
        /*02d6*/ 	.byte	0x09
	.zero		1


	//   ....[28]....
        /*02d8*/ 	.word	0x00000bc0
        /*02dc*/ 	.word	0x000000ff
        /*02e0*/ 	.word	0x000000d0
        /*02e4*/ 	.short	0x0100
        /*02e6*/ 	.byte	0x09
	.zero		1


	//   ....[29]....
        /*02e8*/ 	.word	0x00000bd0
        /*02ec*/ 	.word	0x000000ff
        /*02f0*/ 	.word	0x000000f0
        /*02f4*/ 	.short	0x0100
        /*02f6*/ 	.byte	0x09
	.zero		1


	//   ....[30]....
        /*02f8*/ 	.word	0x00000be0
        /*02fc*/ 	.word	0x000000ff
        /*0300*/ 	.word	0x000000d8
        /*0304*/ 	.short	0x0100
        /*0306*/ 	.byte	0x09
	.zero		1


	//   ....[31]....
        /*0308*/ 	.word	0x00000bf0
        /*030c*/ 	.word	0x000000ff
        /*0310*/ 	.word	0x000000f8
        /*0314*/ 	.short	0x0100
        /*0316*/ 	.byte	0x09
	.zero		1


	//   ....[32]....
        /*0318*/ 	.word	0x00000ce0
        /*031c*/ 	.word	0x000000ff
        /*0320*/ 	.word	0x00000100
        /*0324*/ 	.short	0x0100
        /*0326*/ 	.byte	0x08
	.zero		1


	//   ....[33]....
        /*0328*/ 	.word	0x00000cf0
        /*032c*/ 	.word	0x000000ff
        /*0330*/ 	.word	0x00000110
        /*0334*/ 	.short	0x0100
        /*0336*/ 	.byte	0x08
	.zero		1


	//   ....[34]....
        /*0338*/ 	.word	0x00000d00
        /*033c*/ 	.word	0x000000ff
        /*0340*/ 	.word	0x00000108
        /*0344*/ 	.short	0x0100
        /*0346*/ 	.byte	0x08
	.zero		1


	//   ....[35]....
        /*0348*/ 	.word	0x00000d10
        /*034c*/ 	.word	0x000000ff
        /*0350*/ 	.word	0x00000118
        /*0354*/ 	.short	0x0100
        /*0356*/ 	.byte	0x08
	.zero		1


	//   ....[36]....
        /*0358*/ 	.word	0x00000e00
        /*035c*/ 	.word	0x000000ff
        /*0360*/ 	.word	0x00000120
        /*0364*/ 	.short	0x0100
        /*0366*/ 	.byte	0x07
	.zero		1


	//   ....[37]....
        /*0368*/ 	.word	0x00001810
        /*036c*/ 	.word	0x00000002
        /*0370*/ 	.word	0x00000110
        /*0374*/ 	.short	0x010a
        /*0376*/ 	.byte	0xff
	.zero		1


	//   ....[38]....
        /*0378*/ 	.word	0x00001840
        /*037c*/ 	.word	0x00000002
        /*0380*/ 	.word	0x00000100
        /*0384*/ 	.short	0x0101
        /*0386*/ 	.byte	0xff
	.zero		1


	//   ....[39]....
        /*0388*/ 	.word	0x00001910
        /*038c*/ 	.word	0x000000ff
        /*0390*/ 	.word	0x00000028
        /*0394*/ 	.short	0x010a
        /*0396*/ 	.byte	0x08
	.zero		1


	//   ....[40]....
        /*0398*/ 	.word	0x00001a10
        /*039c*/ 	.word	0x000000ff
        /*03a0*/ 	.word	0x00000028
        /*03a4*/ 	.short	0x010a
        /*03a6*/ 	.byte	0x21
	.zero		1


	//   ....[41]....
        /*03a8*/ 	.word	0x00001bc0
        /*03ac*/ 	.word	0x000000ff
        /*03b0*/ 	.word	0x00000028
        /*03b4*/ 	.short	0x010a
        /*03b6*/ 	.byte	0x08
	.zero		1


	//   ....[42]....
        /*03b8*/ 	.word	0x00001cc0
        /*03bc*/ 	.word	0x000000ff
        /*03c0*/ 	.word	0x00000098
        /*03c4*/ 	.short	0x0101
        /*03c6*/ 	.byte	0x06
	.zero		1


	//   ....[43]....
        /*03c8*/ 	.word	0x00001ce0
        /*03cc*/ 	.word	0x000000ff
        /*03d0*/ 	.word	0x00000028
        /*03d4*/ 	.short	0x010a
        /*03d6*/ 	.byte	0x08
	.zero		1


	//   ....[44]....
        /*03d8*/ 	.word	0x00001d60
        /*03dc*/ 	.word	0x000000ff
        /*03e0*/ 	.word	0x00000028
        /*03e4*/ 	.short	0x010a
        /*03e6*/ 	.byte	0x11
	.zero		1


	//   ....[45]....
        /*03e8*/ 	.word	0x00001ef0
        /*03ec*/ 	.word	0x000000ff
        /*03f0*/ 	.word	0x00000028
        /*03f4*/ 	.short	0x010a
        /*03f6*/ 	.byte	0x08
	.zero		1


	//   ....[46]....
        /*03f8*/ 	.word	0x00002040
        /*03fc*/ 	.word	0x00000002
        /*0400*/ 	.word	0x000000a0
        /*0404*/ 	.short	0x010a
        /*0406*/ 	.byte	0xff
	.zero		1


	//   ....[47]....
        /*0408*/ 	.word	0x00002100
        /*040c*/ 	.word	0x00000002
        /*0410*/ 	.word	0x00000000
        /*0414*/ 	.short	0x0101
        /*0416*/ 	.byte	0xff
	.zero		1


	//   ....[48]....
        /*0418*/ 	.word	0x00002660
        /*041c*/ 	.word	0x000000ff
        /*0420*/ 	.word	0x00000000
        /*0424*/ 	.short	0x010a
        /*0426*/ 	.byte	0x04
	.zero		1


	//   ....[49]....
        /*0428*/ 	.word	0x000026f0
        /*042c*/ 	.word	0x000000ff
        /*0430*/ 	.word	0x00000000
        /*0434*/ 	.short	0x010a
        /*0436*/ 	.byte	0x04
	.zero		1


	//   ....[50]....
        /*0438*/ 	.word	0x00002780
        /*043c*/ 	.word	0x000000ff
        /*0440*/ 	.word	0x00000000
        /*0444*/ 	.short	0x010a
        /*0446*/ 	.byte	0x04
	.zero		1


	//   ....[51]....
        /*0448*/ 	.word	0x00002810
        /*044c*/ 	.word	0x000000ff
        /*0450*/ 	.word	0x00000000
        /*0454*/ 	.short	0x010a
        /*0456*/ 	.byte	0x04
	.zero		1


	//   ....[52]....
        /*0458*/ 	.word	0x000028b0
        /*045c*/ 	.word	0x00000000
        /*0460*/ 	.word	0x00000000
        /*0464*/ 	.short	0x010a
        /*0466*/ 	.byte	0xff
	.zero		1


	//   ....[53]....
        /*0468*/ 	.word	0x000029e0
        /*046c*/ 	.word	0x00000000
        /*0470*/ 	.word	0x00000100
        /*0474*/ 	.short	0x010a
        /*0476*/ 	.byte	0xff
	.zero		1


	//   ....[54]....
        /*0478*/ 	.word	0x00002a50
        /*047c*/ 	.word	0x00000000
        /*0480*/ 	.word	0x00000000
        /*0484*/ 	.short	0x0101
        /*0486*/ 	.byte	0xff
	.zero		1


	//   ....[55]....
        /*0488*/ 	.word	0x00002a70
        /*048c*/ 	.word	0x000000ff
        /*0490*/ 	.word	0x000000b0
        /*0494*/ 	.short	0x010a
        /*0496*/ 	.byte	0x05
	.zero		1


	//   ....[56]....
        /*0498*/ 	.word	0x00002b90
        /*049c*/ 	.word	0x00000000
        /*04a0*/ 	.word	0x000000a0
        /*04a4*/ 	.short	0x010a
        /*04a6*/ 	.byte	0xff
	.zero		1


	//   ....[57]....
        /*04a8*/ 	.word	0x00002c90
        /*04ac*/ 	.word	0x00000000
        /*04b0*/ 	.word	0x00000000
        /*04b4*/ 	.short	0x0101
        /*04b6*/ 	.byte	0xff
	.zero		1


	//   ....[58]....
        /*04b8*/ 	.word	0x00002d20
        /*04bc*/ 	.word	0x000000ff
        /*04c0*/ 	.word	0x000000b0
        /*04c4*/ 	.short	0x0106
        /*04c6*/ 	.byte	0x05
	.zero		1


	//   ....[59]....
        /*04c8*/ 	.word	0x00002d40
        /*04cc*/ 	.word	0x000000ff
        /*04d0*/ 	.word	0x000000b0
        /*04d4*/ 	.short	0x010a
        /*04d6*/ 	.byte	0x05
	.zero		1


	//   ....[60]....
        /*04d8*/ 	.word	0x00002dd0
        /*04dc*/ 	.word	0x000000ff
        /*04e0*/ 	.word	0x000000b0
        /*04e4*/ 	.short	0x0106
        /*04e6*/ 	.byte	0x04
	.zero		1


	//   ....[61]....
        /*04e8*/ 	.word	0x00002e10
        /*04ec*/ 	.word	0x00000000
        /*04f0*/ 	.word	0x000000b0
        /*04f4*/ 	.short	0x010a
        /*04f6*/ 	.byte	0xff
	.zero		1


	//   ....[62]....
        /*04f8*/ 	.word	0x00003050
        /*04fc*/ 	.word	0x000000ff
        /*0500*/ 	.word	0x00000008
        /*0504*/ 	.short	0x010a
        /*0506*/ 	.byte	0x06
	.zero		1


	//   ....[63]....
        /*0508*/ 	.word	0x00003070
        /*050c*/ 	.word	0x000000ff
        /*0510*/ 	.word	0x00000008
        /*0514*/ 	.short	0x010a
        /*0516*/ 	.byte	0x06
	.zero		1


	//   ....[64]....
        /*0518*/ 	.word	0x00003200
        /*051c*/ 	.word	0x000000ff
        /*0520*/ 	.word	0x00000008
        /*0524*/ 	.short	0x010a
        /*0526*/ 	.byte	0x06
	.zero		1


	//   ....[65]....
        /*0528*/ 	.word	0x00003220
        /*052c*/ 	.word	0x000000ff
        /*0530*/ 	.word	0x00000008
        /*0534*/ 	.short	0x010a
        /*0536*/ 	.byte	0x06
	.zero		1


	//   ....[66]....
        /*0538*/ 	.word	0x000032e0
        /*053c*/ 	.word	0x000000ff
        /*0540*/ 	.word	0x00000000
        /*0544*/ 	.short	0x0101
        /*0546*/ 	.byte	0x07
	.zero		1


	//   ....[67]....
        /*0548*/ 	.word	0x000035e0
        /*054c*/ 	.word	0x00000000
        /*0550*/ 	.word	0x000000a0
        /*0554*/ 	.short	0x010a
        /*0556*/ 	.byte	0xff
	.zero		1


	//   ....[68]....
        /*0558*/ 	.word	0x000036a0
        /*055c*/ 	.word	0x00000000
        /*0560*/ 	.word	0x00000000
        /*0564*/ 	.short	0x0101
        /*0566*/ 	.byte	0xff
	.zero		1


	//   ....[69]....
        /*0568*/ 	.word	0x00003760
        /*056c*/ 	.word	0x000000ff
        /*0570*/ 	.word	0x00000000
        /*0574*/ 	.short	0x010a
        /*0576*/ 	.byte	0x06
	.zero		1


	//   ....[70]....
        /*0578*/ 	.word	0x00003770
        /*057c*/ 	.word	0x000000ff
        /*0580*/ 	.word	0x000000e0
        /*0584*/ 	.short	0x010a
        /*0586*/ 	.byte	0x0a
	.zero		1


	//   ....[71]....
        /*0588*/ 	.word	0x00003820
        /*058c*/ 	.word	0x000000ff
        /*0590*/ 	.word	0x00000000
        /*0594*/ 	.short	0x010a
        /*0596*/ 	.byte	0x09
	.zero		1


	//   ....[72]....
        /*0598*/ 	.word	0x00003960
        /*059c*/ 	.word	0x000000ff
        /*05a0*/ 	.word	0x00000000
        /*05a4*/ 	.short	0x010a
        /*05a6*/ 	.byte	0x06
	.zero		1


	//   ....[73]....
        /*05a8*/ 	.word	0x00003bb0
        /*05ac*/ 	.word	0x000000ff
        /*05b0*/ 	.word	0x00000000
        /*05b4*/ 	.short	0x010a
        /*05b6*/ 	.byte	0x07
	.zero		1


	//   ....[74]....
        /*05b8*/ 	.word	0x00003c40
        /*05bc*/ 	.word	0x000000ff
        /*05c0*/ 	.word	0x00000000
        /*05c4*/ 	.short	0x010a
        /*05c6*/ 	.byte	0x07
	.zero		1


	//   ....[75]....
        /*05c8*/ 	.word	0x00003cd0
        /*05cc*/ 	.word	0x000000ff
        /*05d0*/ 	.word	0x00000000
        /*05d4*/ 	.short	0x010a
        /*05d6*/ 	.byte	0x07
	.zero		1


	//   ....[76]....
        /*05d8*/ 	.word	0x00003d70
        /*05dc*/ 	.word	0x00000000
        /*05e0*/ 	.word	0x00000000
        /*05e4*/ 	.short	0x010a
        /*05e6*/ 	.byte	0xff
	.zero		1


	//   ....[77]....
        /*05e8*/ 	.word	0x00003db0
        /*05ec*/ 	.word	0x00000000
        /*05f0*/ 	.word	0x00000000
        /*05f4*/ 	.short	0x010a
        /*05f6*/ 	.byte	0xff
	.zero		1


	//   ....[78]....
        /*05f8*/ 	.word	0x00003e20
        /*05fc*/ 	.word	0x000000ff
        /*0600*/ 	.word	0x00000000
        /*0604*/ 	.short	0x0101
        /*0606*/ 	.byte	0x05
	.zero		1


	//   ....[79]....
        /*0608*/ 	.word	0x00003e60
        /*060c*/ 	.word	0x000000ff
        /*0610*/ 	.word	0x00000120
        /*0614*/ 	.short	0x010a
        /*0616*/ 	.byte	0x08
	.zero		1


	//   ....[80]....
        /*0618*/ 	.word	0x00003eb0
        /*061c*/ 	.word	0x000000ff
        /*0620*/ 	.word	0x00000000
        /*0624*/ 	.short	0x0101
        /*0626*/ 	.byte	0x05
	.zero		1


	//   ....[81]....
        /*0628*/ 	.word	0x00004300
        /*062c*/ 	.word	0x00000000
        /*0630*/ 	.word	0x000000a0
        /*0634*/ 	.short	0x010a
        /*0636*/ 	.byte	0xff
	.zero		1


	//   ....[82]....
        /*0638*/ 	.word	0x000043c0
        /*063c*/ 	.word	0x00000000
        /*0640*/ 	.word	0x00000000
        /*0644*/ 	.short	0x0101
        /*0646*/ 	.byte	0xff
	.zero		1


	//   ....[83]....
        /*0648*/ 	.word	0x000046e0
        /*064c*/ 	.word	0x000000ff
        /*0650*/ 	.word	0x00000098
        /*0654*/ 	.short	0x010a
        /*0656*/ 	.byte	0x07
	.zero		1


	//   ....[84]....
        /*0658*/ 	.word	0x000048d0
        /*065c*/ 	.word	0x000000ff
        /*0660*/ 	.word	0x00000070
        /*0664*/ 	.short	0x010a
        /*0666*/ 	.byte	0x07
	.zero		1


	//   ....[85]....
        /*0668*/ 	.word	0x00004a40
        /*066c*/ 	.word	0x000000ff
        /*0670*/ 	.word	0x00000050
        /*0674*/ 	.short	0x010b
        /*0676*/ 	.byte	0x07
	.zero		1


	//   ....[86]....
        /*0678*/ 	.word	0x00004a50
        /*067c*/ 	.word	0x000000ff
        /*0680*/ 	.word	0x00000000
        /*0684*/ 	.short	0x0101
        /*0686*/ 	.byte	0x08
	.zero		1


	//   ....[87]....
        /*0688*/ 	.word	0x00004a60
        /*068c*/ 	.word	0x000000ff
        /*0690*/ 	.word	0x00000078
        /*0694*/ 	.short	0x010a
        /*0696*/ 	.byte	0x07
	.zero		1


	//   ....[88]....
        /*0698*/ 	.word	0x00004bb0
        /*069c*/ 	.word	0x000000ff
        /*06a0*/ 	.word	0x00000058
        /*06a4*/ 	.short	0x010b
        /*06a6*/ 	.byte	0x07
	.zero		1


	//   ....[89]....
        /*06a8*/ 	.word	0x00004bc0
        /*06ac*/ 	.word	0x000000ff
        /*06b0*/ 	.word	0x00000000
        /*06b4*/ 	.short	0x0101
        /*06b6*/ 	.byte	0x08
	.zero		1


	//   ....[90]....
        /*06b8*/ 	.word	0x00004bd0
        /*06bc*/ 	.word	0x000000ff
        /*06c0*/ 	.word	0x00000080
        /*06c4*/ 	.short	0x010a
        /*06c6*/ 	.byte	0x07
	.zero		1


	//   ....[91]....
        /*06c8*/ 	.word	0x00004d50
        /*06cc*/ 	.word	0x000000ff
        /*06d0*/ 	.word	0x00000060
        /*06d4*/ 	.short	0x010b
        /*06d6*/ 	.byte	0x07
	.zero		1


	//   ....[92]....
        /*06d8*/ 	.word	0x00004d90
        /*06dc*/ 	.word	0x000000ff
        /*06e0*/ 	.word	0x00000000
        /*06e4*/ 	.short	0x0101
        /*06e6*/ 	.byte	0x08
	.zero		1


	//   ....[93]....
        /*06e8*/ 	.word	0x00004dd0
        /*06ec*/ 	.word	0x000000ff
        /*06f0*/ 	.word	0x00000088
        /*06f4*/ 	.short	0x010a
        /*06f6*/ 	.byte	0x07
	.zero		1


	//   ....[94]....
        /*06f8*/ 	.word	0x00005010
        /*06fc*/ 	.word	0x000000ff
        /*0700*/ 	.word	0x00000068
        /*0704*/ 	.short	0x010b
        /*0706*/ 	.byte	0x07
	.zero		1


	//   ....[95]....
        /*0708*/ 	.word	0x00005030
        /*070c*/ 	.word	0x000000ff
        /*0710*/ 	.word	0x00000000
        /*0714*/ 	.short	0x0101
        /*0716*/ 	.byte	0x0d
	.zero		1


	//   ....[96]....
        /*0718*/ 	.word	0x00005060
        /*071c*/ 	.word	0x000000ff
        /*0720*/ 	.word	0x00000070
        /*0724*/ 	.short	0x010a
        /*0726*/ 	.byte	0x07
	.zero		1


	//   ....[97]....
        /*0728*/ 	.word	0x00005080
        /*072c*/ 	.word	0x000000ff
        /*0730*/ 	.word	0x00000078
        /*0734*/ 	.short	0x010a
        /*0736*/ 	.byte	0x07
	.zero		1


	//   ....[98]....
        /*0738*/ 	.word	0x000050a0
        /*073c*/ 	.word	0x000000ff
        /*0740*/ 	.word	0x00000080
        /*0744*/ 	.short	0x010a
        /*0746*/ 	.byte	0x07
	.zero		1


	//   ....[99]....
        /*0748*/ 	.word	0x000050e0
        /*074c*/ 	.word	0x00000000
        /*0750*/ 	.word	0x00000088
        /*0754*/ 	.short	0x010a
        /*0756*/ 	.byte	0xff
	.zero		1


	//   ....[100]....
        /*0758*/ 	.word	0x00005410
        /*075c*/ 	.word	0x00000000
        /*0760*/ 	.word	0x000000a0
        /*0764*/ 	.short	0x010a
        /*0766*/ 	.byte	0xff
	.zero		1


	//   ....[101]....
        /*0768*/ 	.word	0x00005520
        /*076c*/ 	.word	0x00000000
        /*0770*/ 	.word	0x00000000
        /*0774*/ 	.short	0x0101
        /*0776*/ 	.byte	0xff
	.zero		1


	//   ....[102]....
        /*0778*/ 	.word	0x00005f70
        /*077c*/ 	.word	0x000000ff
        /*0780*/ 	.word	0x00000050
        /*0784*/ 	.short	0x010a
        /*0786*/ 	.byte	0x30
	.zero		1


	//   ....[103]....
        /*0788*/ 	.word	0x00005fb0
        /*078c*/ 	.word	0x00000070
        /*0790*/ 	.word	0x000000c0
        /*0794*/ 	.short	0x010a
        /*0796*/ 	.byte	0xff
	.zero		1


	//   ....[104]....
        /*0798*/ 	.word	0x000060a0
        /*079c*/ 	.word	0x000000ff
        /*07a0*/ 	.word	0x00000050
        /*07a4*/ 	.short	0x010a
        /*07a6*/ 	.byte	0x30
	.zero		1


	//   ....[105]....
        /*07a8*/ 	.word	0x00006190
        /*07ac*/ 	.word	0x00000070
        /*07b0*/ 	.word	0x000000c0
        /*07b4*/ 	.short	0x010a
        /*07b6*/ 	.byte	0xff
	.zero		1


	//   ....[106]....
        /*07b8*/ 	.word	0x00006c60
        /*07bc*/ 	.word	0x00000000
        /*07c0*/ 	.word	0x00000000
        /*07c4*/ 	.short	0x0101
        /*07c6*/ 	.byte	0xff
	.zero		1


	//   ....[107]....
        /*07c8*/ 	.word	0x00006c70
        /*07cc*/ 	.word	0x00000002
        /*07d0*/ 	.word	0x00000050
        /*07d4*/ 	.short	0x010a
        /*07d6*/ 	.byte	0xff
	.zero		1


	//   ....[108]....
        /*07d8*/ 	.word	0x00006d50
        /*07dc*/ 	.word	0x00000002
        /*07e0*/ 	.word	0x00000050
        /*07e4*/ 	.short	0x010a
        /*07e6*/ 	.byte	0xff
	.zero		1


	//   ....[109]....
        /*07e8*/ 	.word	0x000078b0
        /*07ec*/ 	.word	0x0000003f
        /*07f0*/ 	.word	0x00000000
        /*07f4*/ 	.short	0x0101
        /*07f6*/ 	.byte	0xff
	.zero		1


	//   ....[110]....
        /*07f8*/ 	.word	0x000078d0
        /*07fc*/ 	.word	0x00000000
        /*0800*/ 	.word	0x00000050
        /*0804*/ 	.short	0x010a
        /*0806*/ 	.byte	0xff
	.zero		1


	//   ....[111]....
        /*0808*/ 	.word	0x000079a0
        /*080c*/ 	.word	0x00000000
        /*0810*/ 	.word	0x00000050
        /*0814*/ 	.short	0x010a
        /*0816*/ 	.byte	0xff
	.zero		1


	//   ....[112]....
        /*0818*/ 	.word	0x00008500
        /*081c*/ 	.word	0x0000003f
        /*0820*/ 	.word	0x00000000
        /*0824*/ 	.short	0x0101
        /*0826*/ 	.byte	0xff
	.zero		1


	//   ....[113]....
        /*0828*/ 	.word	0x00008520
        /*082c*/ 	.word	0x00000000
        /*0830*/ 	.word	0x00000050
        /*0834*/ 	.short	0x010a
        /*0836*/ 	.byte	0xff
	.zero		1


	//   ....[114]....
        /*0838*/ 	.word	0x000085f0
        /*083c*/ 	.word	0x00000000
        /*0840*/ 	.word	0x00000050
        /*0844*/ 	.short	0x010a
        /*0846*/ 	.byte	0xff
	.zero		1


	//   ....[115]....
        /*0848*/ 	.word	0x000089e0
        /*084c*/ 	.word	0x00000070
        /*0850*/ 	.word	0x00000000
        /*0854*/ 	.short	0x0101
        /*0856*/ 	.byte	0xff
	.zero		1


	//   ....[116]....
        /*0858*/ 	.word	0x000091a0
        /*085c*/ 	.word	0x00000000
        /*0860*/ 	.word	0x00000000
        /*0864*/ 	.short	0x0101
        /*0866*/ 	.byte	0xff
	.zero		1


	//   ....[117]....
        /*0868*/ 	.word	0x00009410
        /*086c*/ 	.word	0x000000ff
        /*0870*/ 	.word	0x00000000
        /*0874*/ 	.short	0x0101
        /*0876*/ 	.byte	0x04
	.zero		1


	//   ....[118]....
        /*0878*/ 	.word	0x00009430
        /*087c*/ 	.word	0x00000002
        /*0880*/ 	.word	0x00000110
        /*0884*/ 	.short	0x010a
        /*0886*/ 	.byte	0xff
	.zero		1


	//   ....[119]....
        /*0888*/ 	.word	0x00009490
        /*088c*/ 	.word	0x00000002
        /*0890*/ 	.word	0x00000028
        /*0894*/ 	.short	0x010a
        /*0896*/ 	.byte	0xff
	.zero		1


	//   ....[120]....
        /*0898*/ 	.word	0x000094f0
        /*089c*/ 	.word	0x00000002
        /*08a0*/ 	.word	0x00000028
        /*08a4*/ 	.short	0x010a
        /*08a6*/ 	.byte	0xff
	.zero		1


	//   ....[121]....
        /*08a8*/ 	.word	0x00009540
        /*08ac*/ 	.word	0x00000002
        /*08b0*/ 	.word	0x000000a0
        /*08b4*/ 	.short	0x010a
        /*08b6*/ 	.byte	0xff
	.zero		1


	//   ....[122]....
        /*08b8*/ 	.word	0x000095a0
        /*08bc*/ 	.word	0x00000000
        /*08c0*/ 	.word	0x00000000
        /*08c4*/ 	.short	0x010a
        /*08c6*/ 	.byte	0xff
	.zero		1


	//   ....[123]....
        /*08c8*/ 	.word	0x00009600
        /*08cc*/ 	.word	0x00000000
        /*08d0*/ 	.word	0x00000000
        /*08d4*/ 	.short	0x010a
        /*08d6*/ 	.byte	0xff
	.zero		1


	//   ....[124]....
        /*08d8*/ 	.word	0x00009660
        /*08dc*/ 	.word	0x00000000
        /*08e0*/ 	.word	0x00000000
        /*08e4*/ 	.short	0x010a
        /*08e6*/ 	.byte	0xff
	.zero		1


	//   ....[125]....
        /*08e8*/ 	.word	0x000096c0
        /*08ec*/ 	.word	0x00000000
        /*08f0*/ 	.word	0x00000000
        /*08f4*/ 	.short	0x010a
        /*08f6*/ 	.byte	0xff
	.zero		1


	//   ....[126]....
        /*08f8*/ 	.word	0x00009710
        /*08fc*/ 	.word	0x00000000
        /*0900*/ 	.word	0x00000100
        /*0904*/ 	.short	0x010a
        /*0906*/ 	.byte	0xff
	.zero		1


	//   ....[127]....
        /*0908*/ 	.word	0x00009770
        /*090c*/ 	.word	0x00000000
        /*0910*/ 	.word	0x000000b0
        /*0914*/ 	.short	0x010a
        /*0916*/ 	.byte	0xff
	.zero		1


	//   ....[128]....
        /*0918*/ 	.word	0x000097c0
        /*091c*/ 	.word	0x00000000
        /*0920*/ 	.word	0x000000a0
        /*0924*/ 	.short	0x010a
        /*0926*/ 	.byte	0xff
	.zero		1


	//   ....[129]....
        /*0928*/ 	.word	0x00009820
        /*092c*/ 	.word	0x00000000
        /*0930*/ 	.word	0x000000b0
        /*0934*/ 	.short	0x010a
        /*0936*/ 	.byte	0xff
	.zero		1


	//   ....[130]....
        /*0938*/ 	.word	0x00009880
        /*093c*/ 	.word	0x00000004
        /*0940*/ 	.word	0x00000008
        /*0944*/ 	.short	0x010a
        /*0946*/ 	.byte	0xff
	.zero		1


	//   ....[131]....
        /*0948*/ 	.word	0x00009960
        /*094c*/ 	.word	0x00000002
        /*0950*/ 	.word	0x00000008
        /*0954*/ 	.short	0x010a
        /*0956*/ 	.byte	0xff
	.zero		1


	//   ....[132]....
        /*0958*/ 	.word	0x000099b0
        /*095c*/ 	.word	0x00000000
        /*0960*/ 	.word	0x000000a0
        /*0964*/ 	.short	0x010a
        /*0966*/ 	.byte	0xff
	.zero		1


	//   ....[133]....
        /*0968*/ 	.word	0x00009a10
        /*096c*/ 	.word	0x00000000
        /*0970*/ 	.word	0x000000e0
        /*0974*/ 	.short	0x010a
        /*0976*/ 	.byte	0xff
	.zero		1


	//   ....[134]....
        /*0978*/ 	.word	0x00009a70
        /*097c*/ 	.word	0x00000000
        /*0980*/ 	.word	0x00000000
        /*0984*/ 	.short	0x010a
        /*0986*/ 	.byte	0xff
	.zero		1


	//   ....[135]....
        /*0988*/ 	.word	0x00009ad0
        /*098c*/ 	.word	0x00000000
        /*0990*/ 	.word	0x00000000
        /*0994*/ 	.short	0x010a
        /*0996*/ 	.byte	0xff
	.zero		1


	//   ....[136]....
        /*0998*/ 	.word	0x00009b30
        /*099c*/ 	.word	0x00000000
        /*09a0*/ 	.word	0x00000000
        /*09a4*/ 	.short	0x010a
        /*09a6*/ 	.byte	0xff
	.zero		1


	//   ....[137]....
        /*09a8*/ 	.word	0x00009b90
        /*09ac*/ 	.word	0x00000000
        /*09b0*/ 	.word	0x00000000
        /*09b4*/ 	.short	0x010a
        /*09b6*/ 	.byte	0xff
	.zero		1


	//   ....[138]....
        /*09b8*/ 	.word	0x00009bf0
        /*09bc*/ 	.word	0x00000000
        /*09c0*/ 	.word	0x00000120
        /*09c4*/ 	.short	0x010a
        /*09c6*/ 	.byte	0xff
	.zero		1


	//   ....[139]....
        /*09c8*/ 	.word	0x00009c40
        /*09cc*/ 	.word	0x00000000
        /*09d0*/ 	.word	0x000000a0
        /*09d4*/ 	.short	0x010a
        /*09d6*/ 	.byte	0xff
	.zero		1


	//   ....[140]....
        /*09d8*/ 	.word	0x00009ca0
        /*09dc*/ 	.word	0x00000000
        /*09e0*/ 	.word	0x00000098
        /*09e4*/ 	.short	0x010a
        /*09e6*/ 	.byte	0xff
	.zero		1


	//   ....[141]....
        /*09e8*/ 	.word	0x00009d00
        /*09ec*/ 	.word	0x00000000
        /*09f0*/ 	.word	0x00000070
        /*09f4*/ 	.short	0x010a
        /*09f6*/ 	.byte	0xff
	.zero		1


	//   ....[142]....
        /*09f8*/ 	.word	0x00009d60
        /*09fc*/ 	.word	0x00000000
        /*0a00*/ 	.word	0x00000078
        /*0a04*/ 	.short	0x010a
        /*0a06*/ 	.byte	0xff
	.zero		1


	//   ....[143]....
        /*0a08*/ 	.word	0x00009dc0
        /*0a0c*/ 	.word	0x00000000
        /*0a10*/ 	.word	0x00000080
        /*0a14*/ 	.short	0x010a
        /*0a16*/ 	.byte	0xff
	.zero		1


	//   ....[144]....
        /*0a18*/ 	.word	0x00009e20
        /*0a1c*/ 	.word	0x00000000
        /*0a20*/ 	.word	0x00000088
        /*0a24*/ 	.short	0x010a
        /*0a26*/ 	.byte	0xff
	.zero		1


	//   ....[145]....
        /*0a28*/ 	.word	0x00009e80
        /*0a2c*/ 	.word	0x00000000
        /*0a30*/ 	.word	0x00000070
        /*0a34*/ 	.short	0x010a
        /*0a36*/ 	.byte	0xff
	.zero		1


	//   ....[146]....
        /*0a38*/ 	.word	0x00009ee0
        /*0a3c*/ 	.word	0x00000000
        /*0a40*/ 	.word	0x00000078
        /*0a44*/ 	.short	0x010a
        /*0a46*/ 	.byte	0xff
	.zero		1


	//   ....[147]....
        /*0a48*/ 	.word	0x00009f40
        /*0a4c*/ 	.word	0x00000000
        /*0a50*/ 	.word	0x00000080
        /*0a54*/ 	.short	0x010a
        /*0a56*/ 	.byte	0xff
	.zero		1


	//   ....[148]....
        /*0a58*/ 	.word	0x00009f90
        /*0a5c*/ 	.word	0x00000000
        /*0a60*/ 	.word	0x000000a0
        /*0a64*/ 	.short	0x010a
        /*0a66*/ 	.byte	0xff
	.zero		1


	//   ....[149]....
        /*0a68*/ 	.word	0x00009ff0
        /*0a6c*/ 	.word	0x00000002
        /*0a70*/ 	.word	0x00000050
        /*0a74*/ 	.short	0x010a
        /*0a76*/ 	.byte	0xff
	.zero		1


	//   ....[150]....
        /*0a78*/ 	.word	0x0000a040
        /*0a7c*/ 	.word	0x00000070
        /*0a80*/ 	.word	0x000000c0
        /*0a84*/ 	.short	0x010a
        /*0a86*/ 	.byte	0xff
	.zero		1


	//   ....[151]....
        /*0a88*/ 	.word	0x0000a090
        /*0a8c*/ 	.word	0x00000002
        /*0a90*/ 	.word	0x00000050
        /*0a94*/ 	.short	0x010a
        /*0a96*/ 	.byte	0xff
	.zero		1


	//   ....[152]....
        /*0a98*/ 	.word	0x0000a0e0
        /*0a9c*/ 	.word	0x00000000
        /*0aa0*/ 	.word	0x00000050
        /*0aa4*/ 	.short	0x010a
        /*0aa6*/ 	.byte	0xff
	.zero		1


	//   ....[153]....
        /*0aa8*/ 	.word	0x0000a130
        /*0aac*/ 	.word	0x00000000
        /*0ab0*/ 	.word	0x00000050
        /*0ab4*/ 	.short	0x010a
        /*0ab6*/ 	.byte	0xff
	.zero		1


	//----- nvinfo : EIATTR_NUM_MBARRIERS
	.align		4
.L_47:
        /*0ab8*/ 	.byte	0x03, 0x38
        /*0aba*/ 	.short	0x0025


	//----- nvinfo : EIATTR_EXIT_INSTR_OFFSETS
	.align		4
        /*0abc*/ 	.byte	0x04, 0x1c
        /*0abe*/ 	.short	(.L_49 - .L_48)


	//   ....[0]....
.L_48:
        /*0ac0*/ 	.word	0x000028e0


	//   ....[1]....
        /*0ac4*/ 	.word	0x00002de0


	//   ....[2]....
        /*0ac8*/ 	.word	0x00002e40


	//   ....[3]....
        /*0acc*/ 	.word	0x000040e0


	//   ....[4]....
        /*0ad0*/ 	.word	0x00005110


	//   ....[5]....
        /*0ad4*/ 	.word	0x00005150


	//   ....[6]....
        /*0ad8*/ 	.word	0x00009300


	//   ....[7]....
        /*0adc*/ 	.word	0x00009380


	//   ....[8]....
        /*0ae0*/ 	.word	0x000093b0


	//   ....[9]....
        /*0ae4*/ 	.word	0x00009420


	//----- nvinfo : EIATTR_MAX_THREADS
	.align		4
.L_49:
        /*0ae8*/ 	.byte	0x04, 0x05
        /*0aea*/ 	.short	(.L_51 - .L_50)
.L_50:
        /*0aec*/ 	.word	0x00000100
        /*0af0*/ 	.word	0x00000001
        /*0af4*/ 	.word	0x00000001


	//----- nvinfo : EIATTR_CRS_STACK_SIZE
	.align		4
.L_51:
        /*0af8*/ 	.byte	0x04, 0x1e
        /*0afa*/ 	.short	(.L_53 - .L_52)
.L_52:
        /*0afc*/ 	.word	0x00000000


	//----- nvinfo : EIATTR_CBANK_PARAM_SIZE
	.align		4
.L_53:
        /*0b00*/ 	.byte	0x03, 0x19
        /*0b02*/ 	.short	0x0800


	//----- nvinfo : EIATTR_PARAM_CBANK
	.align		4
        /*0b04*/ 	.byte	0x04, 0x0a
        /*0b06*/ 	.short	(.L_55 - .L_54)
	.align		4
.L_54:
        /*0b08*/ 	.word	index@(.nv.constant0._ZN7cutlass13device_kernelINS_4gemm6kernel13GemmUniversalIN4cute5tupleIJiiiiEEENS1_10collective13CollectiveMmaINS1_35MainloopSm100TmaUmmaWarpSpecializedILi5ELi2ELi4ENS5_IJNS4_1CILi2EEENSA_ILi1EEESC_EEEEENS5_IJNSA_ILi256EEENSA_ILi128EEENSA_ILi32EEEEEENS_10bfloat16_tENS5_IJlSC_lEEESJ_SK_NS4_8TiledMMAINS4_8MMA_AtomIJNS4_26SM100_MMA_F16BF16_2x1SM_SSISJ_SJ_fLi256ELi128ELNS4_4UMMA5MajorE0ELSP_0ELNSO_7ScaleInE0ELSQ_0EEEEEENS4_6LayoutINS5_IJSC_SC_SC_EEENS5_IJNSA_ILi0EEESV_SV_EEEEENS5_IJNS4_10UnderscoreESY_SY_EEEEENS4_18SM100_TMA_2SM_LOADENS4_14ComposedLayoutINS4_7SwizzleILi2ELi4ELi3EEENS4_18smem_ptr_flag_bitsILi16EEENST_INS5_IJNSA_ILi8EEESH_EEENS5_IJSH_SC_EEEEEEEvNS4_8identityES11_S1B_vS1C_EENS_8epilogue10collective18CollectiveEpilogueINS1E_23Sm100TmaWarpSpecializedILi4ELi2ELi32ELb1ELb0EEEJNS5_IJSG_SG_SH_EEENS5_IJNST_ISG_SC_EENST_ISH_SC_EEEEESJ_SK_SJ_SK_NS1E_6fusion15FusionCallbacksIS1I_NS1N_17LinearCombinationISJ_fSJ_fLNS_15FloatRoundStyleE2EEES1J_S1M_JEEENS4_5SM1004TMEM4LOAD26SM100_TMEM_LOAD_32dp32b32xENS4_13SM90_TMA_LOADES1B_NS4_39AutoVectorizingCopyWithAssumedAlignmentILi128EEENS4_14SM90_TMA_STOREES1B_S1Z_S1Z_EEEvvEEEEvNT_6ParamsE)
        /*0b0c*/ 	.short	0x0380
        /*0b0e*/ 	.short	0x0800


	//----- nvinfo : EIATTR_SW_WAR
	.align		4
.L_55:
        /*0b10*/ 	.byte	0x04, 0x36
        /*0b12*/ 	.short	(.L_57 - .L_56)
.L_56:
        /*0b14*/ 	.word	0x00000008
.L_57:


//--------------------- .nv.callgraph             --------------------------
	.section	.nv.callgraph,"",@"SHT_CUDA_CALLGRAPH"
	.align	4
	.sectionentsize	8
	.align		4
        /*0000*/ 	.word	0x00000000
	.align		4
        /*0004*/ 	.word	0xffffffff
	.align		4
        /*0008*/ 	.word	index@(_ZN7cutlass13device_kernelINS_4gemm6kernel13GemmUniversalIN4cute5tupleIJiiiiEEENS1_10collective13CollectiveMmaINS1_35MainloopSm100TmaUmmaWarpSpecializedILi5ELi2ELi4ENS5_IJNS4_1CILi2EEENSA_ILi1EEESC_EEEEENS5_IJNSA_ILi256EEENSA_ILi128EEENSA_ILi32EEEEEENS_10bfloat16_tENS5_IJlSC_lEEESJ_SK_NS4_8TiledMMAINS4_8MMA_AtomIJNS4_26SM100_MMA_F16BF16_2x1SM_SSISJ_SJ_fLi256ELi128ELNS4_4UMMA5MajorE0ELSP_0ELNSO_7ScaleInE0ELSQ_0EEEEEENS4_6LayoutINS5_IJSC_SC_SC_EEENS5_IJNSA_ILi0EEESV_SV_EEEEENS5_IJNS4_10UnderscoreESY_SY_EEEEENS4_18SM100_TMA_2SM_LOADENS4_14ComposedLayoutINS4_7SwizzleILi2ELi4ELi3EEENS4_18smem_ptr_flag_bitsILi16EEENST_INS5_IJNSA_ILi8EEESH_EEENS5_IJSH_SC_EEEEEEEvNS4_8identityES11_S1B_vS1C_EENS_8epilogue10collective18CollectiveEpilogueINS1E_23Sm100TmaWarpSpecializedILi4ELi2ELi32ELb1ELb0EEEJNS5_IJSG_SG_SH_EEENS5_IJNST_ISG_SC_EENST_ISH_SC_EEEEESJ_SK_SJ_SK_NS1E_6fusion15FusionCallbacksIS1I_NS1N_17LinearCombinationISJ_fSJ_fLNS_15FloatRoundStyleE2EEES1J_S1M_JEEENS4_5SM1004TMEM4LOAD26SM100_TMEM_LOAD_32dp32b32xENS4_13SM90_TMA_LOADES1B_NS4_39AutoVectorizingCopyWithAssumedAlignmentILi128EEENS4_14SM90_TMA_STOREES1B_S1Z_S1Z_EEEvvEEEEvNT_6ParamsE)
	.align		4
        /*000c*/ 	.word	index@(__assertfail)
	.align		4
        /*0010*/ 	.word	0x00000000
	.align		4
        /*0014*/ 	.word	0xfffffffe
	.align		4
        /*0018*/ 	.word	0x00000000
	.align		4
        /*001c*/ 	.word	0xfffffffd
	.align		4
        /*0020*/ 	.word	0x00000000
	.align		4
        /*0024*/ 	.word	0xfffffffc


//--------------------- .nv.constant4             --------------------------
	.section	.nv.constant4,"a",@progbits
	.align	8
	.align		8
.nv.constant4:
        /*0000*/ 	.dword	__assertfail
	.align		8
        /*0008*/ 	.dword	__unnamed_1
	.align		8
        /*0010*/ 	.dword	__unnamed_2
	.align		8
        /*0018*/ 	.dword	_ZN39_INTERNAL_17799801_4_k_cu_6fda314b_85654cuda3std3__45__cpo5beginE
	.align		8
        /*0020*/ 	.dword	_ZN39_INTERNAL_17799801_4_k_cu_6fda314b_85654cuda3std3__45__cpo3endE
	.align		8
        /*0028*/ 	.dword	_ZN39_INTERNAL_17799801_4_k_cu_6fda314b_85654cuda3std3__45__cpo6cbeginE
	.align		8
        /*0030*/ 	.dword	_ZN39_INTERNAL_17799801_4_k_cu_6fda314b_85654cuda3std3__45__cpo4cendE
	.align		8
        /*0038*/ 	.dword	_ZN39_INTERNAL_17799801_4_k_cu_6fda314b_85654cuda3std3__441_GLOBAL__N__17799801_4_k_cu_6fda314b_85656ignoreE
	.align		8
        /*0040*/ 	.dword	_ZN39_INTERNAL_17799801_4_k_cu_6fda314b_85654cuda3std3__419piecewise_constructE
	.align		8
        /*0048*/ 	.dword	_ZN39_INTERNAL_17799801_4_k_cu_6fda314b_85654cuda3std3__48in_placeE
	.align		8
        /*0050*/ 	.dword	_ZN39_INTERNAL_17799801_4_k_cu_6fda314b_85654cuda3std6ranges3__45__cpo4swapE
	.align		8
        /*0058*/ 	.dword	_ZN39_INTERNAL_17799801_4_k_cu_6fda314b_85654cuda3std6ranges3__45__cpo9iter_moveE
	.align		8
        /*0060*/ 	.dword	_ZN39_INTERNAL_17799801_4_k_cu_6fda314b_85654cute7productE
	.align		8
        /*0068*/ 	.dword	_ZN39_INTERNAL_17799801_4_k_cu_6fda314b_85654cute1_E
	.align		8
        /*0070*/ 	.dword	$str$25
	.align		8
        /*0078*/ 	.dword	$str$26
	.align		8
        /*0080*/ 	.dword	$str$27
	.align		8
        /*0088*/ 	.dword	$str$28


//--------------------- .text._ZN7cutlass13device_kernelINS_4gemm6kernel13GemmUniversalIN4cute5tupleIJiiiiEEENS1_10collective13CollectiveMmaINS1_35MainloopSm100TmaUmmaWarpSpecializedILi5ELi2ELi4ENS5_IJNS4_1CILi2EEENSA_ILi1EEESC_EEEEENS5_IJNSA_ILi256EEENSA_ILi128EEENSA_ILi32EEEEEENS_10bfloat16_tENS5_IJlSC_lEEESJ_SK_NS4_8TiledMMAINS4_8MMA_AtomIJNS4_26SM100_MMA_F16BF16_2x1SM_SSISJ_SJ_fLi256ELi128ELNS4_4UMMA5MajorE0ELSP_0ELNSO_7ScaleInE0ELSQ_0EEEEEENS4_6LayoutINS5_IJSC_SC_SC_EEENS5_IJNSA_ILi0EEESV_SV_EEEEENS5_IJNS4_10UnderscoreESY_SY_EEEEENS4_18SM100_TMA_2SM_LOADENS4_14ComposedLayoutINS4_7SwizzleILi2ELi4ELi3EEENS4_18smem_ptr_flag_bitsILi16EEENST_INS5_IJNSA_ILi8EEESH_EEENS5_IJSH_SC_EEEEEEEvNS4_8identityES11_S1B_vS1C_EENS_8epilogue10collective18CollectiveEpilogueINS1E_23Sm100TmaWarpSpecializedILi4ELi2ELi32ELb1ELb0EEEJNS5_IJSG_SG_SH_EEENS5_IJNST_ISG_SC_EENST_ISH_SC_EEEEESJ_SK_SJ_SK_NS1E_6fusion15FusionCallbacksIS1I_NS1N_17LinearCombinationISJ_fSJ_fLNS_15FloatRoundStyleE2EEES1J_S1M_JEEENS4_5SM1004TMEM4LOAD26SM100_TMEM_LOAD_32dp32b32xENS4_13SM90_TMA_LOADES1B_NS4_39AutoVectorizingCopyWithAssumedAlignmentILi128EEENS4_14SM90_TMA_STOREES1B_S1Z_S1Z_EEEvvEEEEvNT_6ParamsE --------------------------
	.section	.text._ZN7cutlass13device_kernelINS_4gemm6kernel13GemmUniversalIN4cute5tupleIJiiiiEEENS1_10collective13CollectiveMmaINS1_35MainloopSm100TmaUmmaWarpSpecializedILi5ELi2ELi4ENS5_IJNS4_1CILi2EEENSA_ILi1EEESC_EEEEENS5_IJNSA_ILi256EEENSA_ILi128EEENSA_ILi32EEEEEENS_10bfloat16_tENS5_IJlSC_lEEESJ_SK_NS4_8TiledMMAINS4_8MMA_AtomIJNS4_26SM100_MMA_F16BF16_2x1SM_SSISJ_SJ_fLi256ELi128ELNS4_4UMMA5MajorE0ELSP_0ELNSO_7ScaleInE0ELSQ_0EEEEEENS4_6LayoutINS5_IJSC_SC_SC_EEENS5_IJNSA_ILi0EEESV_SV_EEEEENS5_IJNS4_10UnderscoreESY_SY_EEEEENS4_18SM100_TMA_2SM_LOADENS4_14ComposedLayoutINS4_7SwizzleILi2ELi4ELi3EEENS4_18smem_ptr_flag_bitsILi16EEENST_INS5_IJNSA_ILi8EEESH_EEENS5_IJSH_SC_EEEEEEEvNS4_8identityES11_S1B_vS1C_EENS_8epilogue10collective18CollectiveEpilogueINS1E_23Sm100TmaWarpSpecializedILi4ELi2ELi32ELb1ELb0EEEJNS5_IJSG_SG_SH_EEENS5_IJNST_ISG_SC_EENST_ISH_SC_EEEEESJ_SK_SJ_SK_NS1E_6fusion15FusionCallbacksIS1I_NS1N_17LinearCombinationISJ_fSJ_fLNS_15FloatRoundStyleE2EEES1J_S1M_JEEENS4_5SM1004TMEM4LOAD26SM100_TMEM_LOAD_32dp32b32xENS4_13SM90_TMA_LOADES1B_NS4_39AutoVectorizingCopyWithAssumedAlignmentILi128EEENS4_14SM90_TMA_STOREES1B_S1Z_S1Z_EEEvvEEEEvNT_6ParamsE,"ax",@progbits
	.align	128
.text._ZN7cutlass13device_kernelINS_4gemm6kernel13GemmUniversalIN4cute5tupleIJiiiiEEENS1_10collective13CollectiveMmaINS1_35MainloopSm100TmaUmmaWarpSpecializedILi5ELi2ELi4ENS5_IJNS4_1CILi2EEENSA_ILi1EEESC_EEEEENS5_IJNSA_ILi256EEENSA_ILi128EEENSA_ILi32EEEEEENS_10bfloat16_tENS5_IJlSC_lEEESJ_SK_NS4_8TiledMMAINS4_8MMA_AtomIJNS4_26SM100_MMA_F16BF16_2x1SM_SSISJ_SJ_fLi256ELi128ELNS4_4UMMA5MajorE0ELSP_0ELNSO_7ScaleInE0ELSQ_0EEEEEENS4_6LayoutINS5_IJSC_SC_SC_EEENS5_IJNSA_ILi0EEESV_SV_EEEEENS5_IJNS4_10UnderscoreESY_SY_EEEEENS4_18SM100_TMA_2SM_LOADENS4_14ComposedLayoutINS4_7SwizzleILi2ELi4ELi3EEENS4_18smem_ptr_flag_bitsILi16EEENST_INS5_IJNSA_ILi8EEESH_EEENS5_IJSH_SC_EEEEEEEvNS4_8identityES11_S1B_vS1C_EENS_8epilogue10collective18CollectiveEpilogueINS1E_23Sm100TmaWarpSpecializedILi4ELi2ELi32ELb1ELb0EEEJNS5_IJSG_SG_SH_EEENS5_IJNST_ISG_SC_EENST_ISH_SC_EEEEESJ_SK_SJ_SK_NS1E_6fusion15FusionCallbacksIS1I_NS1N_17LinearCombinationISJ_fSJ_fLNS_15FloatRoundStyleE2EEES1J_S1M_JEEENS4_5SM1004TMEM4LOAD26SM100_TMEM_LOAD_32dp32b32xENS4_13SM90_TMA_LOADES1B_NS4_39AutoVectorizingCopyWithAssumedAlignmentILi128EEENS4_14SM90_TMA_STOREES1B_S1Z_S1Z_EEEvvEEEEvNT_6ParamsE:
        .type           _ZN7cutlass13device_kernelINS_4gemm6kernel13GemmUniversalIN4cute5tupleIJiiiiEEENS1_10collective13CollectiveMmaINS1_35MainloopSm100TmaUmmaWarpSpecializedILi5ELi2ELi4ENS5_IJNS4_1CILi2EEENSA_ILi1EEESC_EEEEENS5_IJNSA_ILi256EEENSA_ILi128EEENSA_ILi32EEEEEENS_10bfloat16_tENS5_IJlSC_lEEESJ_SK_NS4_8TiledMMAINS4_8MMA_AtomIJNS4_26SM100_MMA_F16BF16_2x1SM_SSISJ_SJ_fLi256ELi128ELNS4_4UMMA5MajorE0ELSP_0ELNSO_7ScaleInE0ELSQ_0EEEEEENS4_6LayoutINS5_IJSC_SC_SC_EEENS5_IJNSA_ILi0EEESV_SV_EEEEENS5_IJNS4_10UnderscoreESY_SY_EEEEENS4_18SM100_TMA_2SM_LOADENS4_14ComposedLayoutINS4_7SwizzleILi2ELi4ELi3EEENS4_18smem_ptr_flag_bitsILi16EEENST_INS5_IJNSA_ILi8EEESH_EEENS5_IJSH_SC_EEEEEEEvNS4_8identityES11_S1B_vS1C_EENS_8epilogue10collective18CollectiveEpilogueINS1E_23Sm100TmaWarpSpecializedILi4ELi2ELi32ELb1ELb0EEEJNS5_IJSG_SG_SH_EEENS5_IJNST_ISG_SC_EENST_ISH_SC_EEEEESJ_SK_SJ_SK_NS1E_6fusion15FusionCallbacksIS1I_NS1N_17LinearCombinationISJ_fSJ_fLNS_15FloatRoundStyleE2EEES1J_S1M_JEEENS4_5SM1004TMEM4LOAD26SM100_TMEM_LOAD_32dp32b32xENS4_13SM90_TMA_LOADES1B_NS4_39AutoVectorizingCopyWithAssumedAlignmentILi128EEENS4_14SM90_TMA_STOREES1B_S1Z_S1Z_EEEvvEEEEvNT_6ParamsE,@function
        .size           _ZN7cutlass13device_kernelINS_4gemm6kernel13GemmUniversalIN4cute5tupleIJiiiiEEENS1_10collective13CollectiveMmaINS1_35MainloopSm100TmaUmmaWarpSpecializedILi5ELi2ELi4ENS5_IJNS4_1CILi2EEENSA_ILi1EEESC_EEEEENS5_IJNSA_ILi256EEENSA_ILi128EEENSA_ILi32EEEEEENS_10bfloat16_tENS5_IJlSC_lEEESJ_SK_NS4_8TiledMMAINS4_8MMA_AtomIJNS4_26SM100_MMA_F16BF16_2x1SM_SSISJ_SJ_fLi256ELi128ELNS4_4UMMA5MajorE0ELSP_0ELNSO_7ScaleInE0ELSQ_0EEEEEENS4_6LayoutINS5_IJSC_SC_SC_EEENS5_IJNSA_ILi0EEESV_SV_EEEEENS5_IJNS4_10UnderscoreESY_SY_EEEEENS4_18SM100_TMA_2SM_LOADENS4_14ComposedLayoutINS4_7SwizzleILi2ELi4ELi3EEENS4_18smem_ptr_flag_bitsILi16EEENST_INS5_IJNSA_ILi8EEESH_EEENS5_IJSH_SC_EEEEEEEvNS4_8identityES11_S1B_vS1C_EENS_8epilogue10collective18CollectiveEpilogueINS1E_23Sm100TmaWarpSpecializedILi4ELi2ELi32ELb1ELb0EEEJNS5_IJSG_SG_SH_EEENS5_IJNST_ISG_SC_EENST_ISH_SC_EEEEESJ_SK_SJ_SK_NS1E_6fusion15FusionCallbacksIS1I_NS1N_17LinearCombinationISJ_fSJ_fLNS_15FloatRoundStyleE2EEES1J_S1M_JEEENS4_5SM1004TMEM4LOAD26SM100_TMEM_LOAD_32dp32b32xENS4_13SM90_TMA_LOADES1B_NS4_39AutoVectorizingCopyWithAssumedAlignmentILi128EEENS4_14SM90_TMA_STOREES1B_S1Z_S1Z_EEEvvEEEEvNT_6ParamsE,(.L_x_200 - _ZN7cutlass13device_kernelINS_4gemm6kernel13GemmUniversalIN4cute5tupleIJiiiiEEENS1_10collective13CollectiveMmaINS1_35MainloopSm100TmaUmmaWarpSpecializedILi5ELi2ELi4ENS5_IJNS4_1CILi2EEENSA_ILi1EEESC_EEEEENS5_IJNSA_ILi256EEENSA_ILi128EEENSA_ILi32EEEEEENS_10bfloat16_tENS5_IJlSC_lEEESJ_SK_NS4_8TiledMMAINS4_8MMA_AtomIJNS4_26SM100_MMA_F16BF16_2x1SM_SSISJ_SJ_fLi256ELi128ELNS4_4UMMA5MajorE0ELSP_0ELNSO_7ScaleInE0ELSQ_0EEEEEENS4_6LayoutINS5_IJSC_SC_SC_EEENS5_IJNSA_ILi0EEESV_SV_EEEEENS5_IJNS4_10UnderscoreESY_SY_EEEEENS4_18SM100_TMA_2SM_LOADENS4_14ComposedLayoutINS4_7SwizzleILi2ELi4ELi3EEENS4_18smem_ptr_flag_bitsILi16EEENST_INS5_IJNSA_ILi8EEESH_EEENS5_IJSH_SC_EEEEEEEvNS4_8identityES11_S1B_vS1C_EENS_8epilogue10collective18CollectiveEpilogueINS1E_23Sm100TmaWarpSpecializedILi4ELi2ELi32ELb1ELb0EEEJNS5_IJSG_SG_SH_EEENS5_IJNST_ISG_SC_EENST_ISH_SC_EEEEESJ_SK_SJ_SK_NS1E_6fusion15FusionCallbacksIS1I_NS1N_17LinearCombinationISJ_fSJ_fLNS_15FloatRoundStyleE2EEES1J_S1M_JEEENS4_5SM1004TMEM4LOAD26SM100_TMEM_LOAD_32dp32b32xENS4_13SM90_TMA_LOADES1B_NS4_39AutoVectorizingCopyWithAssumedAlignmentILi128EEENS4_14SM90_TMA_STOREES1B_S1Z_S1Z_EEEvvEEEEvNT_6ParamsE)
        .other          _ZN7cutlass13device_kernelINS_4gemm6kernel13GemmUniversalIN4cute5tupleIJiiiiEEENS1_10collective13CollectiveMmaINS1_35MainloopSm100TmaUmmaWarpSpecializedILi5ELi2ELi4ENS5_IJNS4_1CILi2EEENSA_ILi1EEESC_EEEEENS5_IJNSA_ILi256EEENSA_ILi128EEENSA_ILi32EEEEEENS_10bfloat16_tENS5_IJlSC_lEEESJ_SK_NS4_8TiledMMAINS4_8MMA_AtomIJNS4_26SM100_MMA_F16BF16_2x1SM_SSISJ_SJ_fLi256ELi128ELNS4_4UMMA5MajorE0ELSP_0ELNSO_7ScaleInE0ELSQ_0EEEEEENS4_6LayoutINS5_IJSC_SC_SC_EEENS5_IJNSA_ILi0EEESV_SV_EEEEENS5_IJNS4_10UnderscoreESY_SY_EEEEENS4_18SM100_TMA_2SM_LOADENS4_14ComposedLayoutINS4_7SwizzleILi2ELi4ELi3EEENS4_18smem_ptr_flag_bitsILi16EEENST_INS5_IJNSA_ILi8EEESH_EEENS5_IJSH_SC_EEEEEEEvNS4_8identityES11_S1B_vS1C_EENS_8epilogue10collective18CollectiveEpilogueINS1E_23Sm100TmaWarpSpecializedILi4ELi2ELi32ELb1ELb0EEEJNS5_IJSG_SG_SH_EEENS5_IJNST_ISG_SC_EENST_ISH_SC_EEEEESJ_SK_SJ_SK_NS1E_6fusion15FusionCallbacksIS1I_NS1N_17LinearCombinationISJ_fSJ_fLNS_15FloatRoundStyleE2EEES1J_S1M_JEEENS4_5SM1004TMEM4LOAD26SM100_TMEM_LOAD_32dp32b32xENS4_13SM90_TMA_LOADES1B_NS4_39AutoVectorizingCopyWithAssumedAlignmentILi128EEENS4_14SM90_TMA_STOREES1B_S1Z_S1Z_EEEvvEEEEvNT_6ParamsE,@"STO_CUDA_ENTRY STV_DEFAULT"
_ZN7cutlass13device_kernelINS_4gemm6kernel13GemmUniversalIN4cute5tupleIJiiiiEEENS1_10collective13CollectiveMmaINS1_35MainloopSm100TmaUmmaWarpSpecializedILi5ELi2ELi4ENS5_IJNS4_1CILi2EEENSA_ILi1EEESC_EEEEENS5_IJNSA_ILi256EEENSA_ILi128EEENSA_ILi32EEEEEENS_10bfloat16_tENS5_IJlSC_lEEESJ_SK_NS4_8TiledMMAINS4_8MMA_AtomIJNS4_26SM100_MMA_F16BF16_2x1SM_SSISJ_SJ_fLi256ELi128ELNS4_4UMMA5MajorE0ELSP_0ELNSO_7ScaleInE0ELSQ_0EEEEEENS4_6LayoutINS5_IJSC_SC_SC_EEENS5_IJNSA_ILi0EEESV_SV_EEEEENS5_IJNS4_10UnderscoreESY_SY_EEEEENS4_18SM100_TMA_2SM_LOADENS4_14ComposedLayoutINS4_7SwizzleILi2ELi4ELi3EEENS4_18smem_ptr_flag_bitsILi16EEENST_INS5_IJNSA_ILi8EEESH_EEENS5_IJSH_SC_EEEEEEEvNS4_8identityES11_S1B_vS1C_EENS_8epilogue10collective18CollectiveEpilogueINS1E_23Sm100TmaWarpSpecializedILi4ELi2ELi32ELb1ELb0EEEJNS5_IJSG_SG_SH_EEENS5_IJNST_ISG_SC_EENST_ISH_SC_EEEEESJ_SK_SJ_SK_NS1E_6fusion15FusionCallbacksIS1I_NS1N_17LinearCombinationISJ_fSJ_fLNS_15FloatRoundStyleE2EEES1J_S1M_JEEENS4_5SM1004TMEM4LOAD26SM100_TMEM_LOAD_32dp32b32xENS4_13SM90_TMA_LOADES1B_NS4_39AutoVectorizingCopyWithAssumedAlignmentILi128EEENS4_14SM90_TMA_STOREES1B_S1Z_S1Z_EEEvvEEEEvNT_6ParamsE:
[----:B------:R-:W1:Y:S01]  /*0000*/  LDC R1, c[0x0][0x37c] ;  /* 0x0000df00ff017b82 */ /* 0x000e620000000800 */
[----:B------:R-:W2:Y:S01]  /*0010*/  S2R R105, SR_TID.X ;  /* 0x0000000000697919 */ /* 0x000ea20000002100 */
[----:B------:R-:W3:Y:S06]  /*0020*/  LDCU.64 UR6, c[0x0][0x890] ;  /* 0x00011200ff0677ac */ /* 0x000eec0008000a00 */
[----:B------:R-:W4:Y:S01]  /*0030*/  S2UR UR37, SR_CgaCtaId ;  /* 0x00000000002579c3 */ /* 0x000f220000008800 */
[----:B------:R-:W-:Y:S02]  /*0040*/  PRMT R92, RZ, 0x7610, R92 ;  /* 0x00007610ff5c7816 */ /* 0x000fe4000000005c */
[----:B------:R-:W-:Y:S01]  /*0050*/  ELECT P1, URZ, PT ;  /* 0x0000000000ff782f */ /* 0x000fe20003820000 */
[----:B------:R-:W1:Y:S01]  /*0060*/  LDCU.64 UR46, c[0x0][0x358] ;  /* 0x00006b00ff2e77ac */ /* 0x000e620008000a00 */
[----:B---3--:R-:W-:-:S04]  /*0070*/  UISETP.NE.U32.AND UP0, UPT, UR6, URZ, UPT ;  /* 0x000000ff0600728c */ /* 0x008fc8000bf05070 */
[----:B------:R-:W-:Y:S02]  /*0080*/  UISETP.NE.AND.EX UP0, UPT, UR7, URZ, UPT, UP0 ;  /* 0x000000ff0700728c */ /* 0x000fe4000bf05300 */
[----:B----4-:R-:W-:Y:S02]  /*0090*/  ULOP3.LUT UR5, UR37, 0x1, URZ, 0xc0, !UPT ;  /* 0x0000000125057892 */ /* 0x010fe4000f8ec0ff */
[----:B------:R-:W-:Y:S01]  /*00a0*/  ULOP3.LUT UR4, UR37, 0x1, URZ, 0x3c, !UPT ;  /* 0x0000000125047892 */ /* 0x000fe2000f8e3cff */
[----:B--2---:R-:W-:-:S05]  /*00b0*/  SHF.R.U32.HI R96, RZ, 0x5, R105 ;  /* 0x00000005ff607819 */ /* 0x004fca0000011669 */
[----:B------:R-:W2:Y:S02]  /*00c0*/  SHFL.IDX PT, R0, R96, RZ, 0x1f ;  /* 0x00001fff60007589 */ /* 0x000ea400000e0000 */
[----:B--2---:R-:W-:Y:S01]  /*00d0*/  R2UR UR10, R0 ;  /* 0x00000000000a72ca */ /* 0x004fe200000e0000 */
[----:B-1----:R-:W-:-:S14]  /*00e0*/  BRA.U UP0, `(.L_x_0) ;  /* 0x00000001002c7547 */ /* 0x002fdc000b800000 */
[----:B------:R-:W1:Y:S02]  /*00f0*/  LDCU.64 UR8, c[0x0][0x888] ;  /* 0x00011100ff0877ac */ /* 0x000e640008000a00 */
[----:B-1----:R-:W-:-:S04]  /*0100*/  UISETP.NE.U32.AND UP0, UPT, UR8, URZ, UPT ;  /* 0x000000ff0800728c */ /* 0x002fc8000bf05070 */
[----:B------:R-:W-:-:S09]  /*0110*/  UISETP.NE.AND.EX UP0, UPT, UR9, URZ, UPT, UP0 ;  /* 0x000000ff0900728c */ /* 0x000fd2000bf05300 */
[----:B------:R-:W-:Y:S05]  /*0120*/  BRA.U !UP0, `(.L_x_1) ;  /* 0x0000000108107547 */ /* 0x000fea000b800000 */
[----:B------:R-:W1:Y:S02]  /*0130*/  LDC.64 R2, c[0x0][0x888] ;  /* 0x00022200ff027b82 */ /* 0x000e640000000a00 */
[----:B-1----:R1:W5:Y:S01]  /*0140*/  LDG.E R49, desc[UR46][R2.64] ;  /* 0x0000002e02317981 */ /* 0x002362000c1e1900 */
[----:B------:R-:W-:Y:S01]  /*0150*/  HFMA2 R92, -RZ, RZ, 0, 5.9604644775390625e-08 ;  /* 0x00000001ff5c7431 */ /* 0x000fe200000001ff */
[----:B------:R-:W-:Y:S05]  /*0160*/  BRA `(.L_x_0) ;  /* 0x00000000000c7947 */ /* 0x000fea0003800000 */
.L_x_1:
[----:B------:R-:W1:Y:S01]  /*0170*/  LDCU UR8, c[0x0][0x880] ;  /* 0x00011000ff0877ac */ /* 0x000e620008000800 */
[----:B------:R-:W-:Y:S01]  /*0180*/  HFMA2 R92, -RZ, RZ, 0, 5.9604644775390625e-08 ;  /* 0x00000001ff5c7431 */ /* 0x000fe200000001ff */
[----:B-1----:R-:W-:-:S07]  /*0190*/  MOV R49, UR8 ;  /* 0x0000000800317c02 */ /* 0x002fce0008000f00 */
.L_x_0:
[----:B------:R-:W2:Y:S02]  /*01a0*/  LDCU.64 UR8, c[0x0][0x8b0] ;  /* 0x00011600ff0877ac */ /* 0x000ea40008000a00 */
[----:B--2---:R-:W-:-:S04]  /*01b0*/  UISETP.NE.U32.AND UP0, UPT, UR8, URZ, UPT ;  /* 0x000000ff0800728c */ /* 0x004fc8000bf05070 */
[----:B------:R-:W-:-:S09]  /*01c0*/  UISETP.NE.AND.EX UP0, UPT, UR9, URZ, UPT, UP0 ;  /* 0x000000ff0900728c */ /* 0x000fd2000bf05300 */
[----:B------:R-:W-:Y:S05]  /*01d0*/  BRA.U UP0, `(.L_x_2) ;  /* 0x0000000100247547 */ /* 0x000fea000b800000 */
[----:B------:R-:W2:Y:S02]  /*01e0*/  LDCU.64 UR8, c[0x0][0x8a8] ;  /* 0x00011500ff0877ac */ /* 0x000ea40008000a00 */
[----:B--2---:R-:W-:-:S04]  /*01f0*/  UISETP.NE.U32.AND UP0, UPT, UR8, URZ, UPT ;  /* 0x000000ff0800728c */ /* 0x004fc8000bf05070 */
[----:B------:R-:W-:-:S09]  /*0200*/  UISETP.NE.AND.EX UP0, UPT, UR9, URZ, UPT, UP0 ;  /* 0x000000ff0900728c */ /* 0x000fd2000bf05300 */
[----:B------:R-:W-:Y:S05]  /*0210*/  BRA.U !UP0, `(.L_x_3) ;  /* 0x00000001080c7547 */ /* 0x000fea000b800000 */
[----:B-1----:R-:W1:Y:S02]  /*0220*/  LDC.64 R2, c[0x0][0x8a8] ;  /* 0x00022a00ff027b82 */ /* 0x002e640000000a00 */
[----:B-1----:R2:W5:Y:S01]  /*0230*/  LDG.E R47, desc[UR46][R2.64] ;  /* 0x0000002e022f7981 */ /* 0x002562000c1e1900 */
[----:B------:R-:W-:Y:S05]  /*0240*/  BRA `(.L_x_2) ;  /* 0x0000000000087947 */ /* 0x000fea0003800000 */
.L_x_3:
[----:B------:R-:W2:Y:S02]  /*0250*/  LDCU UR8, c[0x0][0x8a0] ;  /* 0x00011400ff0877ac */ /* 0x000ea40008000800 */
[----:B--2---:R-:W-:Y:S02]  /*0260*/  MOV R47, UR8 ;  /* 0x00000008002f7c02 */ /* 0x004fe40008000f00 */
.L_x_2:
[----:B------:R-:W-:Y:S01]  /*0270*/  IMAD.U32 R0, RZ, RZ, UR10 ;  /* 0x0000000aff007e24 */ /* 0x000fe2000f8e00ff */
[----:B------:R-:W-:Y:S04]  /*0280*/  BSSY.RECONVERGENT B0, `(.L_x_4) ;  /* 0x000000c000007945 */ /* 0x000fe80003800200 */
[C---:B------:R-:W-:Y:S02]  /*0290*/  ISETP.NE.OR P2, PT, R0.reuse, 0x1, !P1 ;  /* 0x000000010000780c */ /* 0x040fe40004f45670 */
[----:B------:R-:W-:-:S11]  /*02a0*/  ISETP.NE.OR P0, PT, R0, 0x3, !P1 ;  /* 0x000000030000780c */ /* 0x000fd60004f05670 */
[----:B------:R-:W-:Y:S05]  /*02b0*/  @P2 BRA `(.L_x_5) ;  /* 0x0000000000202947 */ /* 0x000fea0003800000 */
[----:B------:R-:W3:Y:S02]  /*02c0*/  LDCU.64 UR8, c[0x0][0x348] ;  /* 0x00006900ff0877ac */ /* 0x000ee40008000a00 */
[----:B---3--:R-:W-:Y:S02]  /*02d0*/  UIADD3 UR12, UP1, UPT, UR8, 0x80, URZ ;  /* 0x00000080080c7890 */ /* 0x008fe4000ff3e0ff */
[----:B------:R-:W-:Y:S02]  /*02e0*/  UIADD3 UR8, UP0, UPT, UR8, 0x180, URZ ;  /* 0x0000018008087890 */ /* 0x000fe4000ff1e0ff */
[----:B------:R-:W-:Y:S02]  /*02f0*/  UIADD3.X UR13, UPT, UPT, URZ, UR9, URZ, UP1, !UPT ;  /* 0x00000009ff0d7290 */ /* 0x000fe40008ffe4ff */
[----:B------:R-:W-:-:S07]  /*0300*/  UIADD3.X UR9, UPT, UPT, URZ, UR9, URZ, UP0, !UPT ;  /* 0x00000009ff097290 */ /* 0x000fce00087fe4ff */
[----:B------:R3:W-:Y:S02]  /*0310*/  UTMACCTL.PF [UR12] ;  /* 0x000000000c0079b9 */ /* 0x0007e40008040000 */
[----:B------:R3:W-:Y:S02]  /*0320*/  UTMACCTL.PF [UR8] ;  /* 0x00000000080079b9 */ /* 0x0007e40008040000 */
[----:B---3--:R-:W-:Y:S01]  /*0330*/  NOP ;  /* 0x0000000000007918 */ /* 0x008fe20000000000 */
.L_x_5:
[----:B------:R-:W-:Y:S05]  /*0340*/  BSYNC.RECONVERGENT B0 ;  /* 0x0000000000007941 */ /* 0x000fea0003800200 */
.L_x_4:
[----:B------:R-:W-:Y:S04]  /*0350*/  BSSY.RECONVERGENT B0, `(.L_x_6) ;  /* 0x000000a000007945 */ /* 0x000fe80003800200 */
        /* <DEDUP_REMOVED lines=9> */
.L_x_7:
[----:B------:R-:W-:Y:S05]  /*03f0*/  BSYNC.RECONVERGENT B0 ;  /* 0x0000000000007941 */ /* 0x000fea0003800200 */
.L_x_6:
[----:B------:R-:W3:Y:S01]  /*0400*/  LDCU.64 UR8, c[0x0][0x888] ;  /* 0x00011100ff0877ac */ /* 0x000ee20008000a00 */
[----:B------:R-:W-:Y:S02]  /*0410*/  UISETP.EQ.U32.AND UP1, UPT, UR6, URZ, UPT ;  /* 0x000000ff0600728c */ /* 0x000fe4000bf22070 */
[----:B------:R-:W-:Y:S02]  /*0420*/  UPLOP3.LUT UP5, UPT, UPT, UPT, UPT, 0x80, 0x8 ;  /* 0x000000000008789c */ /* 0x000fe40003faf070 */
[----:B---3--:R-:W-:-:S04]  /*0430*/  UISETP.NE.U32.AND UP0, UPT, UR8, URZ, UPT ;  /* 0x000000ff0800728c */ /* 0x008fc8000bf05070 */
[----:B------:R-:W-:-:S04]  /*0440*/  UISETP.NE.AND.EX UP0, UPT, UR9, URZ, UPT, UP0 ;  /* 0x000000ff0900728c */ /* 0x000fc8000bf05300 */
[----:B------:R-:W-:-:S04]  /*0450*/  UISETP.EQ.OR.EX UP2, UPT, UR7, URZ, !UP0, UP1 ;  /* 0x000000ff0700728c */ /* 0x000fc8000c742710 */
[----:B------:R-:W-:-:S05]  /*0460*/  UP2UR UR50, UPR, URZ, 0x4 ;  /* 0x00000004ff327883 */ /* 0x000fca0008000000 */
[----:B------:R-:W-:Y:S07]  /*0470*/  BRA.U !UP2, `(.L_x_8) ;  /* 0x000000010a207547 */ /* 0x000fee000b800000 */
[----:B------:R-:W-:Y:S01]  /*0480*/  UISETP.NE.U32.AND UP2, UPT, UR6, URZ, UPT ;  /* 0x000000ff0600728c */ /* 0x000fe2000bf45070 */
[----:B-----5:R-:W-:Y:S01]  /*0490*/  FSETP.NEU.AND P0, PT, R49, RZ, PT ;  /* 0x000000ff3100720b */ /* 0x020fe20003f0d000 */
[----:B------:R-:W-:Y:S02]  /*04a0*/  USEL UR6, URZ, 0xffffffff, UP0 ;  /* 0xffffffffff067887 */ /* 0x000fe40008000000 */
[----:B------:R-:W-:-:S10]  /*04b0*/  UISETP.NE.AND.EX UP2, UPT, UR7, URZ, UPT, UP2 ;  /* 0x000000ff0700728c */ /* 0x000fd4000bf45320 */
[----:B------:R-:W-:Y:S01]  /*04c0*/  VOTEU.ANY UP1, P0 ;  /* 0x0000000000ff7886 */ /* 0x000fe20000020100 */
[----:B------:R-:W-:-:S04]  /*04d0*/  @!UP2 USEL UR6, URZ, 0xffffffff, UP1 ;  /* 0xffffffffff06a887 */ /* 0x000fc80008800000 */
[----:B------:R-:W-:-:S04]  /*04e0*/  ULOP3.LUT UR6, UR6, 0x1, URZ, 0xc0, !UPT ;  /* 0x0000000106067892 */ /* 0x000fc8000f8ec0ff */
[----:B------:R-:W-:-:S11]  /*04f0*/  UISETP.NE.U32.AND UP5, UPT, UR6, 0x1, UPT ;  /* 0x000000010600788c */ /* 0x000fd6000bfa5070 */
.L_x_8:
[----:B------:R-:W3:Y:S01]  /*0500*/  SHFL.IDX PT, R0, R96, RZ, 0x1f ;  /* 0x00001fff60007589 */ /* 0x000ee200000e0000 */
[----:B------:R-:W-:-:S04]  /*0510*/  UISETP.NE.AND UP1, UPT, UR10, 0x2, UPT ;  /* 0x000000020a00788c */ /* 0x000fc8000bf25270 */
[----:B------:R-:W-:Y:S02]  /*0520*/  UISETP.EQ.AND UP2, UPT, UR5, URZ, !UP1 ;  /* 0x000000ff0500728c */ /* 0x000fe4000cf42270 */
[----:B------:R-:W-:-:S04]  /*0530*/  USEL UR6, URZ, 0x1, UP1 ;  /* 0x00000001ff067887 */ /* 0x000fc80008800000 */
[----:B------:R-:W-:Y:S02]  /*0540*/  PLOP3.LUT P5, PT, P1, PT, UP2, 0x80, 0x8 ;  /* 0x000000000008781c */ /* 0x000fe40000faf028 */
[----:B---3--:R-:W-:-:S13]  /*0550*/  ISETP.NE.AND P0, PT, R0, RZ, PT ;  /* 0x000000ff0000720c */ /* 0x008fda0003f05270 */
[----:B------:R-:W-:Y:S05]  /*0560*/  @P0 BRA `(.L_x_9) ;  /* 0x00000000004c0947 */ /* 0x000fea0003800000 */
[----:B------:R-:W-:Y:S01]  /*0570*/  UMOV UR8, 0x400 ;  /* 0x0000040000087882 */ /* 0x000fe20000000000 */
[----:B------:R-:W-:Y:S01]  /*0580*/  UMOV UR7, 0x1 ;  /* 0x0000000100077882 */ /* 0x000fe20000000000 */
[----:B------:R-:W-:Y:S02]  /*0590*/  ULEA UR8, UR37, UR8, 0x18 ;  /* 0x0000000825087291 */ /* 0x000fe4000f8ec0ff */
[----:B------:R-:W-:-:S04]  /*05a0*/  UIADD3 UR12, UPT, UPT, -UR7, 0x100000, URZ ;  /* 0x00100000070c7890 */ /* 0x000fc8000fffe1ff */
[----:B------:R-:W-:Y:S02]  /*05b0*/  USHF.L.U32 UR13, UR12, 0xb, URZ ;  /* 0x0000000b0c0d7899 */ /* 0x000fe400080006ff */
[----:B------:R-:W-:Y:S01]  /*05c0*/  USHF.L.U32 UR12, UR12, 0x1, URZ ;  /* 0x000000010c0c7899 */ /* 0x000fe200080006ff */
[----:B------:R-:W-:Y:S01]  /*05d0*/  ELECT P0, URZ, PT ;  /* 0x0000000000ff782f */ /* 0x000fe20003800000 */
[----:B------:R-:W3:Y:S10]  /*05e0*/  FENCE.VIEW.ASYNC.S ;  /* 0x00000000000073c6 */ /* 0x000ef40000000000 */
[----:B---3--:R3:W4:Y:S01]  /*05f0*/  SYNCS.EXCH.64 URZ, [UR8], UR12 ;  /* 0x0000000c08ff75b2 */ /* 0x0087220008000100 */
[----:B------:R3:W1:Y:S01]  /*0600*/  SYNCS.EXCH.64 URZ, [UR8+0x28], UR12 ;  /* 0x0000280c08ff75b2 */ /* 0x0006620008000100 */
        /* <DEDUP_REMOVED lines=8> */
[----:B------:R-:W-:Y:S01]  /*0690*/  NOP ;  /* 0x0000000000007918 */ /* 0x000fe20000000000 */
.L_x_9:
[----:B------:R-:W2:Y:S01]  /*06a0*/  SHFL.IDX PT, R0, R96, RZ, 0x1f ;  /* 0x00001fff60007589 */ /* 0x000ea200000e0000 */
[----:B------:R-:W-:Y:S01]  /*06b0*/  NOP ;  /* 0x0000000000007918 */ /* 0x000fe20000000000 */
[----:B--2---:R-:W-:-:S13]  /*06c0*/  ISETP.NE.AND P0, PT, R0, 0x1, PT ;  /* 0x000000010000780c */ /* 0x004fda0003f05270 */
[----:B------:R-:W-:Y:S05]  /*06d0*/  @P0 BRA `(.L_x_10) ;  /* 0x0000000000540947 */ /* 0x000fea0003800000 */
[----:B------:R-:W-:Y:S01]  /*06e0*/  UMOV UR9, 0x400 ;  /* 0x0000040000097882 */ /* 0x000fe20000000000 */
[----:B---3--:R-:W-:Y:S01]  /*06f0*/  UMOV UR8, 0x20 ;  /* 0x0000002000087882 */ /* 0x008fe20000000000 */
[----:B------:R-:W-:Y:S01]  /*0700*/  UMOV UR7, 0x80 ;  /* 0x0000008000077882 */ /* 0x000fe20000000000 */
[----:B------:R-:W-:Y:S02]  /*0710*/  ULEA UR9, UR37, UR9, 0x18 ;  /* 0x0000000925097291 */ /* 0x000fe4000f8ec0ff */
[----:B------:R-:W-:-:S04]  /*0720*/  UIADD3 UR12, UPT, UPT, -UR8, 0x100000, URZ ;  /* 0x00100000080c7890 */ /* 0x000fc8000fffe1ff */
[----:B------:R-:W-:Y:S02]  /*0730*/  USHF.L.U32 UR13, UR12, 0xb, URZ ;  /* 0x0000000b0c0d7899 */ /* 0x000fe400080006ff */
[----:B------:R-:W-:Y:S02]  /*0740*/  USHF.L.U32 UR12, UR12, 0x1, URZ ;  /* 0x000000010c0c7899 */ /* 0x000fe400080006ff */
[----:B------:R-:W-:-:S04]  /*0750*/  UIADD3 UR14, UPT, UPT, -UR7, 0x100000, URZ ;  /* 0x00100000070e7890 */ /* 0x000fc8000fffe1ff */
[----:B------:R-:W-:Y:S02]  /*0760*/  USHF.L.U32 UR15, UR14, 0xb, URZ ;  /* 0x0000000b0e0f7899 */ /* 0x000fe400080006ff */
[----:B------:R-:W-:Y:S01]  /*0770*/  USHF.L.U32 UR14, UR14, 0x1, URZ ;  /* 0x000000010e0e7899 */ /* 0x000fe200080006ff */
[----:B------:R-:W-:Y:S01]  /*0780*/  ELECT P0, URZ, PT ;  /* 0x0000000000ff782f */ /* 0x000fe20003800000 */
[----:B------:R-:W2:Y:S02]  /*0790*/  FENCE.VIEW.ASYNC.S ;  /* 0x00000000000073c6 */ /* 0x000ea40000000000 */
[----:B--2---:R2:W3:Y:S08]  /*07a0*/  SYNCS.EXCH.64 URZ, [UR9+0x50], UR12 ;  /* 0x0000500c09ff75b2 */ /* 0x0044f00008000100 */
        /* <DEDUP_REMOVED lines=8> */
.L_x_10:
[----:B------:R-:W4:Y:S01]  /*0830*/  SHFL.IDX PT, R0, R96, RZ, 0x1f ;  /* 0x00001fff60007589 */ /* 0x000f2200000e0000 */
[----:B------:R-:W-:Y:S01]  /*0840*/  NOP ;  /* 0x0000000000007918 */ /* 0x000fe20000000000 */
[----:B----4-:R-:W-:-:S13]  /*0850*/  ISETP.NE.AND P0, PT, R0, 0x3, PT ;  /* 0x000000030000780c */ /* 0x010fda0003f05270 */
[----:B------:R-:W-:Y:S05]  /*0860*/  @P0 BRA `(.L_x_11) ;  /* 0x00000000002c0947 */ /* 0x000fea0003800000 */
[----:B---3--:R-:W-:Y:S01]  /*0870*/  UMOV UR8, 0x400 ;  /* 0x0000040000087882 */ /* 0x008fe20000000000 */
[----:B------:R-:W-:Y:S01]  /*0880*/  UMOV UR7, 0x20 ;  /* 0x0000002000077882 */ /* 0x000fe20000000000 */
[----:B------:R-:W-:Y:S02]  /*0890*/  ULEA UR8, UR37, UR8, 0x18 ;  /* 0x0000000825087291 */ /* 0x000fe4000f8ec0ff */
[----:B--2---:R-:W-:-:S04]  /*08a0*/  UIADD3 UR12, UPT, UPT, -UR7, 0x100000, URZ ;  /* 0x00100000070c7890 */ /* 0x004fc8000fffe1ff */
[----:B------:R-:W-:Y:S02]  /*08b0*/  USHF.L.U32 UR13, UR12, 0xb, URZ ;  /* 0x0000000b0c0d7899 */ /* 0x000fe400080006ff */
[----:B------:R-:W-:Y:S01]  /*08c0*/  USHF.L.U32 UR12, UR12, 0x1, URZ ;  /* 0x000000010c0c7899 */ /* 0x000fe200080006ff */
[----:B------:R-:W-:Y:S01]  /*08d0*/  ELECT P0, URZ, PT ;  /* 0x0000000000ff782f */ /* 0x000fe20003800000 */
[----:B------:R-:W2:Y:S10]  /*08e0*/  FENCE.VIEW.ASYNC.S ;  /* 0x00000000000073c6 */ /* 0x000eb40000000000 */
[----:B--2---:R4:W2:Y:S01]  /*08f0*/  SYNCS.EXCH.64 URZ, [UR8+0x90], UR12 ;  /* 0x0000900c08ff75b2 */ /* 0x0048a20008000100 */
[----:B------:R4:W3:Y:S02]  /*0900*/  SYNCS.EXCH.64 URZ, [UR8+0x98], UR12 ;  /* 0x0000980c08ff75b2 */ /* 0x0008e40008000100 */
[----:B----4-:R-:W-:Y:S01]  /*0910*/  NOP ;  /* 0x0000000000007918 */ /* 0x010fe20000000000 */
.L_x_11:
[----:B------:R-:W4:Y:S01]  /*0920*/  SHFL.IDX PT, R0, R96, RZ, 0x1f ;  /* 0x00001fff60007589 */ /* 0x000f2200000e0000 */
[----:B------:R-:W-:Y:S01]  /*0930*/  NOP ;  /* 0x0000000000007918 */ /* 0x000fe20000000000 */
[----:B----4-:R-:W-:-:S13]  /*0940*/  ISETP.NE.AND P0, PT, R0, 0x4, PT ;  /* 0x000000040000780c */ /* 0x010fda0003f05270 */
[----:B------:R-:W-:Y:S05]  /*0950*/  @P0 BRA `(.L_x_12) ;  /* 0x0000000000480947 */ /* 0x000fea0003800000 */
[----:B--2---:R-:W-:Y:S01]  /*0960*/  UMOV UR9, 0x1e0 ;  /* 0x000001e000097882 */ /* 0x004fe20000000000 */
[----:B---3--:R-:W-:Y:S01]  /*0970*/  UMOV UR8, 0x400 ;  /* 0x0000040000087882 */ /* 0x008fe20000000000 */
[----:B------:R-:W-:Y:S01]  /*0980*/  USEL UR9, UR9, 0x1a0, UP5 ;  /* 0x000001a009097887 */ /* 0x000fe2000a800000 */
        /* <DEDUP_REMOVED lines=10> */
[----:B--2---:R4:W2:Y:S08]  /*0a30*/  SYNCS.EXCH.64 URZ, [UR8+0xa0], UR12 ;  /* 0x0000a00c08ff75b2 */ /* 0x0048b00008000100 */
[----:B------:R4:W3:Y:S01]  /*0a40*/  SYNCS.EXCH.64 URZ, [UR8+0xb0], UR14 ;  /* 0x0000b00e08ff75b2 */ /* 0x0008e20008000100 */
[----:B------:R4:W1:Y:S01]  /*0a50*/  SYNCS.EXCH.64 URZ, [UR8+0xa8], UR12 ;  /* 0x0000a80c08ff75b2 */ /* 0x0008620008000100 */
[----:B------:R4:W1:Y:S02]  /*0a60*/  SYNCS.EXCH.64 URZ, [UR8+0xb8], UR14 ;  /* 0x0000b80e08ff75b2 */ /* 0x0008640008000100 */
[----:B----4-:R-:W-:Y:S01]  /*0a70*/  NOP ;  /* 0x0000000000007918 */ /* 0x010fe20000000000 */
.L_x_12:
[----:B------:R-:W4:Y:S01]  /*0a80*/  SHFL.IDX PT, R0, R96, RZ, 0x1f ;  /* 0x00001fff60007589 */ /* 0x000f2200000e0000 */
[----:B------:R-:W-:Y:S01]  /*0a90*/  NOP ;  /* 0x0000000000007918 */ /* 0x000fe20000000000 */
[----:B----4-:R-:W-:-:S13]  /*0aa0*/  ISETP.NE.AND P0, PT, R0, 0x5, PT ;  /* 0x000000050000780c */ /* 0x010fda0003f05270 */
[----:B------:R-:W-:Y:S05]  /*0ab0*/  @P0 BRA `(.L_x_13) ;  /* 0x0000000000540947 */ /* 0x000fea0003800000 */
[----:B--2---:R-:W-:Y:S01]  /*0ac0*/  UMOV UR9, 0x400 ;  /* 0x0000040000097882 */ /* 0x004fe20000000000 */
        /* <DEDUP_REMOVED lines=14> */
[----:B------:R4:W1:Y:S01]  /*0bb0*/  SYNCS.EXCH.64 URZ, [UR9+0xe8], UR14 ;  /* 0x0000e80e09ff75b2 */ /* 0x0008620008000100 */
[----:B------:R4:W1:Y:S01]  /*0bc0*/  SYNCS.EXCH.64 URZ, [UR9+0xd0], UR12 ;  /* 0x0000d00c09ff75b2 */ /* 0x0008620008000100 */
[----:B------:R4:W1:Y:S01]  /*0bd0*/  SYNCS.EXCH.64 URZ, [UR9+0xf0], UR14 ;  /* 0x0000f00e09ff75b2 */ /* 0x0008620008000100 */
[----:B------:R4:W1:Y:S01]  /*0be0*/  SYNCS.EXCH.64 URZ, [UR9+0xd8], UR12 ;  /* 0x0000d80c09ff75b2 */ /* 0x0008620008000100 */
[----:B------:R4:W1:Y:S02]  /*0bf0*/  SYNCS.EXCH.64 URZ, [UR9+0xf8], UR14 ;  /* 0x0000f80e09ff75b2 */ /* 0x0008640008000100 */
[----:B----4-:R-:W-:Y:S01]  /*0c00*/  NOP ;  /* 0x0000000000007918 */ /* 0x010fe20000000000 */
.L_x_13:
[----:B------:R-:W4:Y:S01]  /*0c10*/  SHFL.IDX PT, R0, R96, RZ, 0x1f ;  /* 0x00001fff60007589 */ /* 0x000f2200000e0000 */
[----:B------:R-:W-:Y:S01]  /*0c20*/  ISETP.NE.OR P1, PT, RZ, UR10, !P1 ;  /* 0x0000000aff007c0c */ /* 0x000fe2000cf25670 */
        /* <DEDUP_REMOVED lines=12> */
[----:B------:R4:W3:Y:S01]  /*0cf0*/  SYNCS.EXCH.64 URZ, [UR8+0x110], UR12 ;  /* 0x0001100c08ff75b2 */ /* 0x0008e20008000100 */
[----:B------:R4:W1:Y:S01]  /*0d00*/  SYNCS.EXCH.64 URZ, [UR8+0x108], UR12 ;  /* 0x0001080c08ff75b2 */ /* 0x0008620008000100 */
[----:B------:R4:W1:Y:S02]  /*0d10*/  SYNCS.EXCH.64 URZ, [UR8+0x118], UR12 ;  /* 0x0001180c08ff75b2 */ /* 0x0008640008000100 */
[----:B----4-:R-:W-:Y:S01]  /*0d20*/  NOP ;  /* 0x0000000000007918 */ /* 0x010fe20000000000 */
.L_x_14:
[----:B------:R-:W-:Y:S01]  /*0d30*/  VOTEU.ALL UP1, P1 ;  /* 0x0000000000ff7886 */ /* 0x000fe20000820000 */
[----:B---3--:R-:W3:Y:S01]  /*0d40*/  LDCU UR8, c[0x0][0x36c] ;  /* 0x00006d80ff0877ac */ /* 0x008ee20008000800 */
[----:B------:R-:W-:Y:S01]  /*0d50*/  NOP ;  /* 0x0000000000007918 */ /* 0x000fe20000000000 */
[----:B------:R-:W-:Y:S01]  /*0d60*/  LOP3.LUT R10, R105, 0x1f, RZ, 0xc0, !PT ;  /* 0x0000001f690a7812 */ /* 0x000fe200078ec0ff */
[----:B--2---:R-:W-:Y:S01]  /*0d70*/  UMOV UR12, 0x20 ;  /* 0x00000020000c7882 */ /* 0x004fe20000000000 */
[----:B------:R-:W-:Y:S01]  /*0d80*/  @!UP1 UMOV UR7, 0x400 ;  /* 0x0000040000079882 */ /* 0x000fe20000000000 */
[----:B------:R-:W-:-:S04]  /*0d90*/  @!UP1 UIADD3 UR12, UPT, UPT, -UR12, 0x100000, URZ ;  /* 0x001000000c0c9890 */ /* 0x000fc8000fffe1ff */
[----:B------:R-:W-:Y:S02]  /*0da0*/  @!UP1 USHF.L.U32 UR13, UR12, 0xb, URZ ;  /* 0x0000000b0c0d9899 */ /* 0x000fe400080006ff */
[----:B------:R-:W-:Y:S02]  /*0db0*/  @!UP1 USHF.L.U32 UR12, UR12, 0x1, URZ ;  /* 0x000000010c0c9899 */ /* 0x000fe400080006ff */
[----:B------:R-:W-:Y:S01]  /*0dc0*/  @!UP1 ULEA UR7, UR37, UR7, 0x18 ;  /* 0x0000000725079291 */ /* 0x000fe2000f8ec0ff */
[----:B------:R-:W-:Y:S01]  /*0dd0*/  VOTEU.ALL UP1, P1 ;  /* 0x0000000000ff7886 */ /* 0x000fe20000820000 */
[----:B------:R-:W-:Y:S01]  /*0de0*/  UISETP.NE.AND UP4, UPT, UR10, URZ, UPT ;  /* 0x000000ff0a00728c */ /* 0x000fe2000bf85270 */
[----:B------:R-:W2:Y:S09]  /*0df0*/  FENCE.VIEW.ASYNC.S ;  /* 0x00000000000073c6 */ /* 0x000eb20000000000 */
[----:B--2---:R2:W4:Y:S01]  /*0e00*/  @!UP1 SYNCS.EXCH.64 URZ, [UR7+0x120], UR12 ;  /* 0x0001200c07ff95b2 */ /* 0x0045220008000100 */
[----:B---3--:R-:W-:-:S09]  /*0e10*/  UISETP.EQ.U32.AND UP1, UPT, UR8, 0x1, UPT ;  /* 0x000000010800788c */ /* 0x008fd2000bf22070 */
[----:B------:R-:W-:Y:S05]  /*0e20*/  BRA.U !UP1, `(.L_x_15) ;  /* 0x0000000109087547 */ /* 0x000fea000b800000 */
[----:B-1--4-:R-:W-:Y:S01]  /*0e30*/  UCGABAR_ARV ;  /* 0x00000000000079c7 */ /* 0x012fe20008000000 */
[----:B------:R-:W-:Y:S05]  /*0e40*/  BRA `(.L_x_16) ;  /* 0x0000000000047947 */ /* 0x000fea0003800000 */
.L_x_15:
[----:B-1--4-:R-:W-:Y:S01]  /*0e50*/  NOP ;  /* 0x0000000000007918 */ /* 0x012fe20000000000 */
.L_x_16:
[----:B------:R-:W1:Y:S01]  /*0e60*/  S2R R15, SR_CTAID.Y ;  /* 0x00000000000f7919 */ /* 0x000e620000002600 */
[----:B------:R-:W-:-:S05]  /*0e70*/  CS2R.32 R91, SR_CgaSize ;  /* 0x00000000005b7805 */ /* 0x000fca0000008a00 */
[----:B------:R-:W-:-:S05]  /*0e80*/  IMAD R91, R91, -0xa0, RZ ;  /* 0xffffff605b5b7824 */ /* 0x000fca00078e02ff */
[----:B--2---:R-:W-:-:S14]  /*0e90*/  R2UR UR7, R91 ;  /* 0x000000005b0772ca */ /* 0x004fdc00000e0000 */
[----:B------:R-:W2:Y:S01]  /*0ea0*/  LDCU UR7, c[0x0][UR7+0x2b4] ;  /* 0x00005680070777ac */ /* 0x000ea20008000800 */
[----:B------:R-:W-:-:S05]  /*0eb0*/  CS2R.32 R0, SR_CgaSize ;  /* 0x0000000000007805 */ /* 0x000fca0000008a00 */
[----:B------:R-:W-:-:S06]  /*0ec0*/  IMAD R0, R0, -0xa0, RZ ;  /* 0xffffff6000007824 */ /* 0x000fcc00078e02ff */
[----:B------:R-:W3:Y:S01]  /*0ed0*/  LDC R0, c[0x0][R0+0x2a4] ;  /* 0x0000a90000007b82 */ /* 0x000ee20000000800 */
[----:B------:R-:W-:Y:S01]  /*0ee0*/  PRMT R8, RZ, 0x7610, R8 ;  /* 0x00007610ff087816 */ /* 0x000fe20000000008 */
[----:B------:R-:W4:Y:S01]  /*0ef0*/  S2R R9, SR_CTAID.X ;  /* 0x0000000000097919 */ /* 0x000f220000002500 */
[----:B------:R-:W-:-:S05]  /*0f00*/  CS2R.32 R91, SR_CgaSize ;  /* 0x00000000005b7805 */ /* 0x000fca0000008a00 */
[----:B------:R-:W-:-:S05]  /*0f10*/  IMAD R91, R91, -0xa0, RZ ;  /* 0xffffff605b5b7824 */ /* 0x000fca00078e02ff */
[----:B------:R-:W-:-:S14]  /*0f20*/  R2UR UR8, R91 ;  /* 0x000000005b0872ca */ /* 0x000fdc00000e0000 */
[----:B------:R-:W3:Y:S01]  /*0f30*/  LDCU UR8, c[0x0][UR8+0x2b0] ;  /* 0x00005600080877ac */ /* 0x000ee20008000800 */
[----:B------:R-:W-:Y:S01]  /*0f40*/  UISETP.NE.AND UP2, UPT, UR10, 0x2, UPT ;  /* 0x000000020a00788c */ /* 0x000fe2000bf45270 */
[----:B------:R-:W2:Y:S01]  /*0f50*/  LDC R11, c[0x0][0xb24] ;  /* 0x0002c900ff0b7b82 */ /* 0x000ea20000000800 */
[----:B------:R-:W-:-:S05]  /*0f60*/  CS2R.32 R2, SR_CgaSize ;  /* 0x0000000000027805 */ /* 0x000fca0000008a00 */
[----:B------:R-:W-:-:S06]  /*0f70*/  IMAD R2, R2, -0xa0, RZ ;  /* 0xffffff6002027824 */ /* 0x000fcc00078e02ff */
[----:B------:R-:W3:Y:S08]  /*0f80*/  LDC R2, c[0x0][R2+0x2a0] ;  /* 0x0000a80002027b82 */ /* 0x000ef00000000800 */
[----:B------:R-:W3:Y:S01]  /*0f90*/  LDC R40, c[0x0][0xb24] ;  /* 0x0002c900ff287b82 */ /* 0x000ee20000000800 */
[----:B-1----:R-:W-:-:S07]  /*0fa0*/  I2FP.F32.U32 R90, R15 ;  /* 0x0000000f005a7245 */ /* 0x002fce0000201000 */
[----:B------:R-:W1:Y:S01]  /*0fb0*/  S2UR UR36, SR_CTAID.Z ;  /* 0x00000000002479c3 */ /* 0x000e620000002700 */
[----:B--2---:R-:W-:Y:S01]  /*0fc0*/  ISETP.GE.AND P0, PT, R11, 0x1, PT ;  /* 0x000000010b00780c */ /* 0x004fe20003f06270 */
[----:B----4-:R-:W-:Y:S01]  /*0fd0*/  IMAD.MOV.U32 R14, RZ, RZ, R9 ;  /* 0x000000ffff0e7224 */ /* 0x010fe200078e0009 */
[----:B------:R-:W-:Y:S01]  /*0fe0*/  I2FP.F32.U32 R91, R9 ;  /* 0x00000009005b7245 */ /* 0x000fe20000201000 */
[----:B------:R-:W-:Y:S01]  /*0ff0*/  FMUL R90, R90, UR7 ;  /* 0x000000075a5a7c20 */ /* 0x000fe20008400000 */
[----:B------:R-:W2:Y:S03]  /*1000*/  LDCU UR7, c[0x0][0xb30] ;  /* 0x00016600ff0777ac */ /* 0x000ea60008000800 */
[----:B---3--:R-:W-:Y:S02]  /*1010*/  FMUL R91, R91, UR8 ;  /* 0x000000085b5b7c20 */ /* 0x008fe40008400000 */
[----:B------:R-:W3:Y:S08]  /*1020*/  F2I.U32.TRUNC.NTZ R90, R90 ;  /* 0x0000005a005a7305 */ /* 0x000ef0000020f000 */
[----:B------:R-:W4:Y:S01]  /*1030*/  F2I.U32.TRUNC.NTZ R91, R91 ;  /* 0x0000005b005b7305 */ /* 0x000f22000020f000 */
[----:B--2---:R-:W-:Y:S01]  /*1040*/  UISETP.NE.AND UP3, UPT, UR7, 0x1, UPT ;  /* 0x000000010700788c */ /* 0x004fe2000bf65270 */
[----:B---3--:R-:W-:-:S05]  /*1050*/  IADD3 R90, PT, PT, -R90, RZ, RZ ;  /* 0x000000ff5a5a7210 */ /* 0x008fca0007ffe1ff */
[----:B------:R-:W-:Y:S01]  /*1060*/  IMAD R90, R0, R90, R15 ;  /* 0x0000005a005a7224 */ /* 0x000fe200078e020f */
[----:B------:R-:W-:Y:S01]  /*1070*/  PRMT R0, RZ, 0x7610, R0 ;  /* 0x00007610ff007816 */ /* 0x000fe20000000000 */
[----:B----4-:R-:W-:-:S04]  /*1080*/  IMAD.MOV R91, RZ, RZ, -R91 ;  /* 0x000000ffff5b7224 */ /* 0x010fc800078e0a5b */
[----:B------:R-:W-:Y:S01]  /*1090*/  IMAD R91, R2, R91, R9 ;  /* 0x0000005b025b7224 */ /* 0x000fe200078e0209 */
[----:B-1----:R-:W-:Y:S06]  /*10a0*/  BRA.U UP4, `(.L_x_17) ;  /* 0x0000000104247547 */ /* 0x002fec000b800000 */
[----:B------:R-:W-:Y:S01]  /*10b0*/  ISETP.NE.AND P1, PT, R90, RZ, PT ;  /* 0x000000ff5a00720c */ /* 0x000fe20003f25270 */
[----:B------:R-:W-:Y:S01]  /*10c0*/  IMAD.MOV.U32 R0, RZ, RZ, 0x3 ;  /* 0x00000003ff007424 */ /* 0x000fe200078e00ff */
[C---:B------:R-:W-:Y:S02]  /*10d0*/  LOP3.LUT R2, R91.reuse, 0xfffffffe, RZ, 0xc0, !PT ;  /* 0xfffffffe5b027812 */ /* 0x040fe400078ec0ff */
[----:B------:R-:W-:Y:S02]  /*10e0*/  ISETP.LT.U32.OR P1, PT, R91, 0x2, !P1 ;  /* 0x000000025b00780c */ /* 0x000fe40004f21470 */
[----:B------:R-:W-:Y:S02]  /*10f0*/  SHF.L.U32 R0, R0, R2, RZ ;  /* 0x0000000200007219 */ /* 0x000fe400000006ff */
[----:B------:R-:W-:Y:S02]  /*1100*/  SEL R4, RZ, 0x1, !P1 ;  /* 0x00000001ff047807 */ /* 0x000fe40004800000 */
[----:B------:R-:W-:-:S05]  /*1110*/  SEL R3, RZ, 0x2, !P1 ;  /* 0x00000002ff037807 */ /* 0x000fca0004800000 */
[----:B------:R-:W-:-:S05]  /*1120*/  IMAD.IADD R3, R4, 0x1, R3 ;  /* 0x0000000104037824 */ /* 0x000fca00078e0203 */
[----:B------:R-:W-:Y:S02]  /*1130*/  PRMT R8, R3, 0x7610, R8 ;  /* 0x0000761003087816 */ /* 0x000fe40000000008 */
.L_x_17:
[----:B------:R-:W-:Y:S05]  /*1140*/  @!P0 BRA `(.L_x_18) ;  /* 0x0000000000b88947 */ /* 0x000fea0003800000 */
[----:B------:R-:W1:Y:S01]  /*1150*/  LDC.64 R4, c[0x0][0xb18] ;  /* 0x0002c600ff047b82 */ /* 0x000e620000000a00 */
[----:B------:R-:W-:-:S07]  /*1160*/  ISETP.NE.AND P0, PT, R11, 0x1, PT ;  /* 0x000000010b00780c */ /* 0x000fce0003f05270 */
[----:B------:R-:W2:Y:S08]  /*1170*/  LDC R14, c[0x0][0xb0c] ;  /* 0x0002c300ff0e7b82 */ /* 0x000eb00000000800 */
[----:B------:R-:W3:Y:S08]  /*1180*/  LDC R16, c[0x0][0x370] ;  /* 0x0000dc00ff107b82 */ /* 0x000ef00000000800 */
[----:B------:R-:W4:Y:S01]  /*1190*/  LDC R13, c[0x0][0x374] ;  /* 0x0000dd00ff0d7b82 */ /* 0x000f220000000800 */
[----:B-1----:R-:W-:-:S07]  /*11a0*/  ISETP.NE.AND P1, PT, R4, 0x1, PT ;  /* 0x000000010400780c */ /* 0x002fce0003f25270 */
[----:B------:R-:W3:Y:S01]  /*11b0*/  LDC.64 R6, c[0x0][0xb10] ;  /* 0x0002c400ff067b82 */ /* 0x000ee20000000a00 */
[----:B--2---:R-:W-:-:S07]  /*11c0*/  ISETP.NE.AND P2, PT, R14, 0x1, PT ;  /* 0x000000010e00780c */ /* 0x004fce0003f45270 */
[----:B------:R-:W1:Y:S08]  /*11d0*/  LDC R12, c[0x0][0xb20] ;  /* 0x0002c800ff0c7b82 */ /* 0x000e700000000800 */
[----:B------:R-:W2:Y:S01]  /*11e0*/  LDC.64 R2, c[0x0][0xb28] ;  /* 0x0002ca00ff027b82 */ /* 0x000ea20000000a00 */
[----:B----4-:R-:W-:-:S04]  /*11f0*/  IMAD.HI.U32 R17, R13, R5, RZ ;  /* 0x000000050d117227 */ /* 0x010fc800078e00ff */
[----:B------:R-:W-:-:S04]  /*1200*/  IMAD.HI.U32 R5, R15, R5, RZ ;  /* 0x000000050f057227 */ /* 0x000fc800078e00ff */
[----:B---3--:R-:W-:-:S05]  /*1210*/  IMAD.HI.U32 R18, R16, R6, RZ ;  /* 0x0000000610127227 */ /* 0x008fca00078e00ff */
[-C--:B------:R-:W-:Y:S01]  /*1220*/  @P2 SHF.R.U32.HI R16, RZ, R7.reuse, R18 ;  /* 0x00000007ff102219 */ /* 0x080fe20000011612 */
[----:B------:R-:W-:Y:S01]  /*1230*/  IMAD.HI.U32 R18, R9, R6, RZ ;  /* 0x0000000609127227 */ /* 0x000fe200078e00ff */
[-C--:B-1----:R-:W-:Y:S02]  /*1240*/  @P1 SHF.R.U32.HI R13, RZ, R12.reuse, R17 ;  /* 0x0000000cff0d1219 */ /* 0x082fe40000011611 */
[----:B------:R-:W-:Y:S02]  /*1250*/  SHF.R.U32.HI R5, RZ, R12, R5 ;  /* 0x0000000cff057219 */ /* 0x000fe40000011605 */
[----:B------:R-:W-:Y:S02]  /*1260*/  SHF.R.U32.HI R18, RZ, R7, R18 ;  /* 0x00000007ff127219 */ /* 0x000fe40000011612 */
[----:B------:R-:W-:Y:S01]  /*1270*/  SEL R5, R15, R5, !P1 ;  /* 0x000000050f057207 */ /* 0x000fe20004800000 */
[----:B--2---:R-:W-:Y:S01]  /*1280*/  IMAD.HI.U32 R17, R13, R2, RZ ;  /* 0x000000020d117227 */ /* 0x004fe200078e00ff */
[----:B------:R-:W-:-:S03]  /*1290*/  SEL R18, R9, R18, !P2 ;  /* 0x0000001209127207 */ /* 0x000fc60005000000 */
[----:B------:R-:W-:Y:S01]  /*12a0*/  IMAD.HI.U32 R6, R16, R2, RZ ;  /* 0x0000000210067227 */ /* 0x000fe200078e00ff */
[----:B------:R-:W-:-:S04]  /*12b0*/  @P0 SHF.R.U32.HI R13, RZ, R3, R17 ;  /* 0x00000003ff0d0219 */ /* 0x000fc80000011611 */
[----:B------:R-:W-:Y:S01]  /*12c0*/  @P0 SHF.R.U32.HI R16, RZ, R3, R6 ;  /* 0x00000003ff100219 */ /* 0x000fe20000011606 */
[----:B------:R-:W-:-:S04]  /*12d0*/  IMAD R13, R13, R11, RZ ;  /* 0x0000000b0d0d7224 */ /* 0x000fc800078e02ff */
[----:B------:R-:W-:Y:S01]  /*12e0*/  IMAD R6, R16, R11, RZ ;  /* 0x0000000b10067224 */ /* 0x000fe200078e02ff */
[----:B------:R-:W-:-:S04]  /*12f0*/  ISETP.GE.AND P1, PT, R5, R13, PT ;  /* 0x0000000d0500720c */ /* 0x000fc80003f26270 */
[----:B------:R-:W-:Y:S01]  /*1300*/  ISETP.GE.OR P1, PT, R18, R6, P1 ;  /* 0x000000061200720c */ /* 0x000fe20000f26670 */
[----:B------:R-:W-:-:S05]  /*1310*/  IMAD.HI.U32 R6, R5, R2, RZ ;  /* 0x0000000205067227 */ /* 0x000fca00078e00ff */
[----:B------:R-:W-:-:S04]  /*1320*/  SHF.R.U32.HI R6, RZ, R3, R6 ;  /* 0x00000003ff067219 */ /* 0x000fc80000011606 */
[----:B------:R-:W-:-:S03]  /*1330*/  SEL R6, R5, R6, !P0 ;  /* 0x0000000605067207 */ /* 0x000fc60004000000 */
[----:B------:R-:W-:Y:S01]  /*1340*/  @!P1 IMAD.HI.U32 R7, R18, R2, RZ ;  /* 0x0000000212079227 */ /* 0x000fe200078e00ff */
[----:B------:R-:W-:-:S04]  /*1350*/  IADD3 R2, PT, PT, -R6, RZ, RZ ;  /* 0x000000ff06027210 */ /* 0x000fc80007ffe1ff */
[----:B------:R-:W-:Y:S01]  /*1360*/  @!P1 SHF.R.U32.HI R3, RZ, R3, R7 ;  /* 0x00000003ff039219 */ /* 0x000fe20000011607 */
[----:B------:R-:W-:Y:S01]  /*1370*/  IMAD R2, R11, R2, R5 ;  /* 0x000000020b027224 */ /* 0x000fe200078e0205 */
[----:B------:R-:W-:Y:S02]  /*1380*/  IADD3 R7, PT, PT, -R5, RZ, RZ ;  /* 0x000000ff05077210 */ /* 0x000fe40007ffe1ff */
[----:B------:R-:W-:-:S03]  /*1390*/  @!P1 SEL R3, R18, R3, !P0 ;  /* 0x0000000312039207 */ /* 0x000fc60004000000 */
[----:B------:R-:W-:Y:S02]  /*13a0*/  IMAD R7, R4, R7, R15 ;  /* 0x0000000704077224 */ /* 0x000fe400078e020f */
[--C-:B------:R-:W-:Y:S02]  /*13b0*/  @!P1 IMAD.IADD R6, R6, 0x1, -R3.reuse ;  /* 0x0000000106069824 */ /* 0x100fe400078e0a03 */
[----:B------:R-:W-:Y:S01]  /*13c0*/  @!P1 IMAD R3, R2, R16, R3 ;  /* 0x0000001002039224 */ /* 0x000fe200078e0203 */
[----:B------:R-:W-:Y:S01]  /*13d0*/  IADD3 R2, PT, PT, -R18, RZ, RZ ;  /* 0x000000ff12027210 */ /* 0x000fe20007ffe1ff */
[----:B------:R-:W-:Y:S02]  /*13e0*/  @!P1 IMAD R5, R6, R11, R18 ;  /* 0x0000000b06059224 */ /* 0x000fe400078e0212 */
[----:B------:R-:W-:Y:S02]  /*13f0*/  @!P1 IMAD.MOV.U32 R18, RZ, RZ, R3 ;  /* 0x000000ffff129224 */ /* 0x000fe400078e0003 */
[----:B------:R-:W-:-:S02]  /*1400*/  IMAD R2, R14, R2, R9 ;  /* 0x000000020e027224 */ /* 0x000fc400078e0209 */
[----:B------:R-:W-:Y:S02]  /*1410*/  IMAD R15, R5, R4, R7 ;  /* 0x00000004050f7224 */ /* 0x000fe400078e0207 */
[----:B------:R-:W-:Y:S02]  /*1420*/  IMAD R14, R18, R14, R2 ;  /* 0x0000000e120e7224 */ /* 0x000fe400078e0202 */
.L_x_18:
[----:B------:R-:W-:Y:S05]  /*1430*/  BRA.U UP3, `(.L_x_19) ;  /* 0x0000000103407547 */ /* 0x000fea000b800000 */
[----:B------:R-:W1:Y:S08]  /*1440*/  LDC.64 R4, c[0x0][0xb10] ;  /* 0x0002c400ff047b82 */ /* 0x000e700000000a00 */
[----:B------:R-:W2:Y:S08]  /*1450*/  LDC.64 R2, c[0x0][0xb18] ;  /* 0x0002c600ff027b82 */ /* 0x000eb00000000a00 */
[----:B------:R-:W3:Y:S08]  /*1460*/  LDC R6, c[0x0][0xb20] ;  /* 0x0002c800ff067b82 */ /* 0x000ef00000000800 */
[----:B------:R-:W4:Y:S01]  /*1470*/  LDC R7, c[0x0][0xb0c] ;  /* 0x0002c300ff077b82 */ /* 0x000f220000000800 */
[----:B-1----:R-:W-:-:S05]  /*1480*/  IMAD.HI.U32 R4, R14, R4, RZ ;  /* 0x000000040e047227 */ /* 0x002fca00078e00ff */
[----:B------:R-:W-:Y:S01]  /*1490*/  SHF.R.U32.HI R4, RZ, R5, R4 ;  /* 0x00000005ff047219 */ /* 0x000fe20000011604 */
[----:B--2---:R-:W-:Y:S01]  /*14a0*/  IMAD.HI.U32 R3, R15, R3, RZ ;  /* 0x000000030f037227 */ /* 0x004fe200078e00ff */
[----:B------:R-:W-:-:S04]  /*14b0*/  ISETP.NE.AND P0, PT, R2, 0x1, PT ;  /* 0x000000010200780c */ /* 0x000fc80003f05270 */
[----:B---3--:R-:W-:-:S04]  /*14c0*/  SHF.R.U32.HI R3, RZ, R6, R3 ;  /* 0x00000006ff037219 */ /* 0x008fc80000011603 */
[----:B------:R-:W-:Y:S02]  /*14d0*/  SEL R3, R15, R3, !P0 ;  /* 0x000000030f037207 */ /* 0x000fe40004000000 */
[----:B----4-:R-:W-:-:S04]  /*14e0*/  ISETP.NE.AND P1, PT, R7, 0x1, PT ;  /* 0x000000010700780c */ /* 0x010fc80003f25270 */
[----:B------:R-:W-:-:S05]  /*14f0*/  SEL R5, R14, R4, !P1 ;  /* 0x000000040e057207 */ /* 0x000fca0004800000 */
[----:B------:R-:W-:Y:S02]  /*1500*/  IMAD.IADD R4, R3, 0x1, -R5 ;  /* 0x0000000103047824 */ /* 0x000fe400078e0a05 */
[----:B------:R-:W-:Y:S02]  /*1510*/  IMAD.IADD R3, R5, 0x1, -R3 ;  /* 0x0000000105037824 */ /* 0x000fe400078e0a03 */
[----:B------:R-:W-:Y:S02]  /*1520*/  IMAD R14, R4, R7, R14 ;  /* 0x00000007040e7224 */ /* 0x000fe400078e020e */
[----:B------:R-:W-:Y:S02]  /*1530*/  IMAD R15, R3, R2, R15 ;  /* 0x00000002030f7224 */ /* 0x000fe400078e020f */
.L_x_19:
[----:B------:R-:W-:Y:S05]  /*1540*/  BRA.U !UP1, `(.L_x_20) ;  /* 0x00000001090c7547 */ /* 0x000fea000b800000 */
[----:B------:R-:W-:Y:S01]  /*1550*/  UCGABAR_WAIT ;  /* 0x0000000000007dc7 */ /* 0x000fe20008000000 */
[----:B------:R-:W-:Y:S01]  /*1560*/  CCTL.IVALL ;  /* 0x00000000ff00798f */ /* 0x000fe20002000000 */
[----:B------:R-:W-:Y:S05]  /*1570*/  BRA `(.L_x_21) ;  /* 0x0000000000047947 */ /* 0x000fea0003800000 */
.L_x_20:
[----:B------:R-:W-:Y:S06]  /*1580*/  BAR.SYNC.DEFER_BLOCKING 0x0 ;  /* 0x0000000000007b1d */ /* 0x000fec0000010000 */
.L_x_21:
[----:B------:R-:W-:Y:S05]  /*1590*/  BRA.U UP2, `(.L_x_22) ;  /* 0x0000001102d87547 */ /* 0x000fea000b800000 */
[----:B------:R-:W1:Y:S01]  /*15a0*/  LDCU UR4, c[0x0][0x38c] ;  /* 0x00007180ff0477ac */ /* 0x000e620008000800 */
[----:B------:R-:W2:Y:S01]  /*15b0*/  LDC R8, c[0x0][0x370] ;  /* 0x0000dc00ff087b82 */ /* 0x000ea20000000800 */
[C---:B------:R-:W-:Y:S01]  /*15c0*/  IMAD.SHL.U32 R19, R9.reuse, 0x40, RZ ;  /* 0x0000004009137824 */ /* 0x040fe200078e00ff */
[----:B------:R-:W-:Y:S01]  /*15d0*/  PLOP3.LUT P1, PT, PT, PT, UP5, 0x80, 0x8 ;  /* 0x000000000008781c */ /* 0x000fe20003f2f058 */
[----:B------:R-:W-:Y:S01]  /*15e0*/  UISETP.NE.AND UP1, UPT, UR10, URZ, UPT ;  /* 0x000000ff0a00728c */ /* 0x000fe2000bf25270 */
[----:B------:R-:W-:Y:S01]  /*15f0*/  ISETP.NE.AND P4, PT, R10, RZ, P5 ;  /* 0x000000ff0a00720c */ /* 0x000fe20002f85270 */
[----:B------:R-:W-:Y:S01]  /*1600*/  IMAD.SHL.U32 R18, R9, 0x80, RZ ;  /* 0x0000008009127824 */ /* 0x000fe200078e00ff */
[----:B------:R-:W-:Y:S01]  /*1610*/  PLOP3.LUT P1, PT, P1, PT, PT, 0x8, 0x80 ;  /* 0x000000000080781c */ /* 0x000fe20000f2e170 */
[----:B------:R-:W-:Y:S01]  /*1620*/  IMAD.MOV.U32 R17, RZ, RZ, 0x1 ;  /* 0x00000001ff117424 */ /* 0x000fe200078e00ff */
[----:B------:R-:W3:Y:S01]  /*1630*/  LDC R0, c[0x0][0x374] ;  /* 0x0000dd00ff007b82 */ /* 0x000ee20000000800 */
[----:B------:R-:W-:Y:S01]  /*1640*/  IMAD.MOV.U32 R16, RZ, RZ, RZ ;  /* 0x000000ffff107224 */ /* 0x000fe200078e00ff */
[----:B------:R-:W-:Y:S01]  /*1650*/  CS2R R12, SRZ ;  /* 0x00000000000c7805 */ /* 0x000fe2000001ff00 */
[----:B------:R-:W-:Y:S01]  /*1660*/  IMAD.MOV.U32 R11, RZ, RZ, 0x1 ;  /* 0x00000001ff0b7424 */ /* 0x000fe200078e00ff */
[----:B------:R-:W-:Y:S01]  /*1670*/  LOP3.LUT R19, R19, 0x40, RZ, 0xc0, !PT ;  /* 0x0000004013137812 */ /* 0x000fe200078ec0ff */
[----:B------:R-:W4:Y:S01]  /*1680*/  LDCU.64 UR14, c[0x0][0x348] ;  /* 0x00006900ff0e77ac */ /* 0x000f220008000a00 */
[----:B-1----:R-:W-:-:S02]  /*1690*/  UIADD3 UR5, UPT, UPT, UR4, 0x1f, URZ ;  /* 0x0000001f04057890 */ /* 0x002fc4000fffe0ff */
[----:B------:R-:W-:Y:S02]  /*16a0*/  USEL UR22, UR6, 0x2, UP1 ;  /* 0x0000000206167887 */ /* 0x000fe40008800000 */
[----:B------:R-:W-:Y:S01]  /*16b0*/  USHF.R.S32.HI UR7, URZ, 0x1f, UR5 ;  /* 0x0000001fff077899 */ /* 0x000fe20008011405 */
[----:B------:R-:W-:-:S03]  /*16c0*/  UMOV UR23, URZ ;  /* 0x000000ff00177c82 */ /* 0x000fc60008000000 */
[----:B------:R-:W-:Y:S02]  /*16d0*/  ULEA.HI UR7, UR7, UR5, URZ, 0x5 ;  /* 0x0000000507077291 */ /* 0x000fe4000f8f28ff */
[----:B------:R-:W-:Y:S02]  /*16e0*/  UIADD3 UR5, UPT, UPT, UR4, -0x1, URZ ;  /* 0xffffffff04057890 */ /* 0x000fe4000fffe0ff */
[----:B------:R-:W-:Y:S02]  /*16f0*/  USHF.R.S32.HI UR7, URZ, 0x5, UR7 ;  /* 0x00000005ff077899 */ /* 0x000fe40008011407 */
[----:B------:R-:W-:Y:S02]  /*1700*/  UISETP.GE.U32.AND UP2, UPT, UR5, -0x3f, UPT ;  /* 0xffffffc10500788c */ /* 0x000fe4000bf46070 */
[----:B------:R-:W-:Y:S02]  /*1710*/  UISETP.LT.U32.AND UP0, UPT, UR7, 0x5, UPT ;  /* 0x000000050700788c */ /* 0x000fe4000bf01070 */
[----:B------:R-:W-:-:S02]  /*1720*/  UIADD3 UR4, UPT, UPT, UR4, 0x3e, URZ ;  /* 0x0000003e04047890 */ /* 0x000fc4000fffe0ff */
[----:B------:R-:W-:-:S04]  /*1730*/  USEL UR5, UR7, 0x5, UP0 ;  /* 0x0000000507057887 */ /* 0x000fc80008000000 */
[----:B------:R-:W-:Y:S02]  /*1740*/  UIADD3 UR21, UPT, UPT, UR5, -0x1, URZ ;  /* 0xffffffff05157890 */ /* 0x000fe4000fffe0ff */
[----:B------:R-:W-:Y:S02]  /*1750*/  @UP2 UIADD3 UR21, UPT, UPT, UR5, URZ, URZ ;  /* 0x000000ff05152290 */ /* 0x000fe4000fffe0ff */
[----:B------:R-:W-:Y:S02]  /*1760*/  UIADD3 UR24, UPT, UPT, UR7, -UR5, URZ ;  /* 0x8000000507187290 */ /* 0x000fe4000fffe0ff */
[----:B------:R-:W-:Y:S02]  /*1770*/  UIADD3 UR13, UPT, UPT, UR21, 0x1, URZ ;  /* 0x00000001150d7890 */ /* 0x000fe4000fffe0ff */
[----:B--2-4-:R-:W-:-:S12]  /*1780*/  UIADD3 UR21, UPT, UPT, -UR21, URZ, URZ ;  /* 0x000000ff15157290 */ /* 0x014fd8000fffe1ff */
.L_x_42:
[----:B------:R-:W-:Y:S01]  /*1790*/  UISETP.NE.AND UP0, UPT, UR37, URZ, UPT ;  /* 0x000000ff2500728c */ /* 0x000fe2000bf05270 */
[----:B------:R-:W1:Y:S08]  /*17a0*/  S2UR UR37, SR_CgaCtaId ;  /* 0x00000000002579c3 */ /* 0x000e700000008800 */
[----:B------:R-:W-:Y:S05]  /*17b0*/  BRA.U UP0, `(.L_x_23) ;  /* 0x0000000100347547 */ /* 0x000fea000b800000 */
[----:B------:R-:W2:Y:S01]  /*17c0*/  S2R R2, SR_CgaCtaId ;  /* 0x0000000000027919 */ /* 0x000ea20000008800 */
[----:B------:R-:W-:-:S04]  /*17d0*/  MOV R3, 0x400 ;  /* 0x0000040000037802 */ /* 0x000fc80000000f00 */
[----:B--2---:R-:W-:Y:S02]  /*17e0*/  LEA R2, R2, R3, 0x18 ;  /* 0x0000000302027211 */ /* 0x004fe400078ec0ff */
[----:B------:R-:W-:-:S03]  /*17f0*/  SHF.L.U32 R3, R11, 0x1f, RZ ;  /* 0x0000001f0b037819 */ /* 0x000fc600000006ff */
[----:B------:R-:W-:-:S04]  /*1800*/  IMAD R2, R12, 0x8, R2 ;  /* 0x000000080c027824 */ /* 0x000fc800078e0202 */
[----:B------:R-:W2:Y:S02]  /*1810*/  SYNCS.PHASECHK.TRANS64.TRYWAIT P0, [R2+URZ+0x110], R3 ;  /* 0x00011003020075a7 */ /* 0x000ea400080011ff */
[----:B--2---:R-:W-:Y:S05]  /*1820*/  @!P0 BRA `(.L_x_24) ;  /* 0x0000007c00008947 */ /* 0x004fea0003800000 */
.L_x_150:
[----:B------:R-:W-:Y:S01]  /*1830*/  VIADD R12, R12, 0x1 ;  /* 0x000000010c0c7836 */ /* 0x000fe20000000000 */
[----:B------:R2:W-:Y:S04]  /*1840*/  SYNCS.ARRIVE.TRANS64.A1T0 RZ, [R2+URZ+0x100], RZ ;  /* 0x000100ff02ff79a7 */ /* 0x0005e800081000ff */
[----:B------:R-:W-:-:S04]  /*1850*/  ISETP.NE.AND P0, PT, R12, 0x2, PT ;  /* 0x000000020c00780c */ /* 0x000fc80003f05270 */
[----:B------:R-:W-:Y:S02]  /*1860*/  SEL R12, R12, RZ, P0 ;  /* 0x000000ff0c0c7207 */ /* 0x000fe40000000000 */
[----:B--2---:R-:W-:-:S04]  /*1870*/  SEL R2, RZ, 0x1, P0 ;  /* 0x00000001ff027807 */ /* 0x004fc80000000000 */
[----:B------:R-:W-:-:S07]  /*1880*/  LOP3.LUT R11, R11, R2, RZ, 0x3c, !PT ;  /* 0x000000020b0b7212 */ /* 0x000fce00078e3cff */
.L_x_23:
[----:B------:R-:W-:Y:S01]  /*1890*/  UMOV UR6, 0x400 ;  /* 0x0000040000067882 */ /* 0x000fe20000000000 */
[----:B------:R-:W-:Y:S01]  /*18a0*/  SHF.L.U32 R2, R17, 0x1f, RZ ;  /* 0x0000001f11027819 */ /* 0x000fe200000006ff */
[----:B-1----:R-:W-:Y:S01]  /*18b0*/  ULEA UR6, UR37, UR6, 0x18 ;  /* 0x0000000625067291 */ /* 0x002fe2000f8ec0ff */
[----:B------:R-:W-:Y:S01]  /*18c0*/  R2UR UR35, R18 ;  /* 0x00000000122372ca */ /* 0x000fe200000e0000 */
[----:B------:R-:W-:Y:S01]  /*18d0*/  UISETP.GE.U32.AND UP0, UPT, UR4, 0x3f, UPT ;  /* 0x0000003f0400788c */ /* 0x000fe2000bf06070 */
[----:B------:R-:W-:Y:S01]  /*18e0*/  R2UR UR11, R19 ;  /* 0x00000000130b72ca */ /* 0x000fe200000e0000 */
[----:B------:R-:W-:Y:S01]  /*18f0*/  ULEA UR8, UR23, UR6, 0x3 ;  /* 0x0000000617087291 */ /* 0x000fe2000f8e18ff */
[----:B------:R-:W-:-:S08]  /*1900*/  UMOV UR25, URZ ;  /* 0x000000ff00197c82 */ /* 0x000fd00008000000 */
[----:B------:R1:W2:Y:S01]  /*1910*/  SYNCS.PHASECHK.TRANS64.TRYWAIT P0, [UR8+0x28], R2 ;  /* 0x00002802ff0075a7 */ /* 0x0002a20008001108 */
[----:B------:R-:W-:-:S13]  /*1920*/  R2UR UR8, R15 ;  /* 0x000000000f0872ca */ /* 0x000fda00000e0000 */
[----:B------:R-:W-:Y:S01]  /*1930*/  ULEA UR11, UR8, UR11, 0x7 ;  /* 0x0000000b080b7291 */ /* 0x000fe2000f8e38ff */
[----:B-1----:R-:W-:-:S05]  /*1940*/  LEA.HI R2, R14, R14, RZ, 0x1 ;  /* 0x0000000e0e027211 */ /* 0x002fca00078f08ff */
[----:B------:R-:W-:-:S05]  /*1950*/  IMAD.SHL.U32 R2, R2, 0x80, RZ ;  /* 0x0000008002027824 */ /* 0x000fca00078e00ff */
[----:B------:R-:W-:-:S04]  /*1960*/  LOP3.LUT R2, R2, 0xffffff00, RZ, 0xc0, !PT ;  /* 0xffffff0002027812 */ /* 0x000fc800078ec0ff */
[----:B------:R-:W-:-:S13]  /*1970*/  R2UR UR9, R2 ;  /* 0x00000000020972ca */ /* 0x000fda00000e0000 */
[----:B------:R-:W-:Y:S01]  /*1980*/  ULOP3.LUT UR35, UR9, 0x80, UR35, 0xf8, !UPT ;  /* 0x0000008009237892 */ /* 0x000fe2000f8ef823 */
[----:B------:R-:W-:Y:S11]  /*1990*/  BRA.U !UP0, `(.L_x_25) ;  /* 0x0000000108c07547 */ /* 0x000ff6000b800000 */
[----:B------:R-:W-:Y:S01]  /*19a0*/  UMOV UR16, UR21 ;  /* 0x0000001500107c82 */ /* 0x000fe20008000000 */
[----:B------:R-:W-:Y:S01]  /*19b0*/  UMOV UR17, UR23 ;  /* 0x0000001700117c82 */ /* 0x000fe20008000000 */
[----:B------:R-:W-:-:S05]  /*19c0*/  UMOV UR34, URZ ;  /* 0x000000ff00227c82 */ /* 0x000fca0008000000 */
.L_x_31:
[----:B------:R-:W-:Y:S01]  /*19d0*/  ULEA UR33, UR17, UR6, 0x3 ;  /* 0x0000000611217291 */ /* 0x000fe2000f8e18ff */
[----:B------:R-:W-:Y:S01]  /*19e0*/  @P5 MOV R3, 0x6000 ;  /* 0x0000600000035802 */ /* 0x000fe20000000f00 */
[----:B-12-4-:R-:W-:Y:S10]  /*19f0*/  @P0 BRA `(.L_x_26) ;  /* 0x00000000000c0947 */ /* 0x016ff40003800000 */
[----:B------:R-:W-:-:S04]  /*1a00*/  SHF.L.U32 R4, R17, 0x1f, RZ ;  /* 0x0000001f11047819 */ /* 0x000fc800000006ff */
[----:B------:R-:W1:Y:S02]  /*1a10*/  SYNCS.PHASECHK.TRANS64.TRYWAIT P0, [UR33+0x28], R4 ;  /* 0x00002804ff0075a7 */ /* 0x000e640008001121 */
[----:B-1----:R-:W-:Y:S05]  /*1a20*/  @!P0 BRA `(.L_x_27) ;  /* 0x0000007800948947 */ /* 0x002fea0003800000 */
.L_x_26:
[----:B------:R2:W-:Y:S01]  /*1a30*/  @P5 SYNCS.ARRIVE.TRANS64 RZ, [UR33], R3 ;  /* 0x00000003ffff59a7 */ /* 0x0005e20008000021 */
[----:B------:R-:W-:Y:S02]  /*1a40*/  ULOP3.LUT UR8, UR22, 0x2, URZ, 0xfc, !UPT ;  /* 0x0000000216087892 */ /* 0x000fe4000f8efcff */
[----:B------:R-:W-:Y:S02]  /*1a50*/  UIADD3 UR16, UPT, UPT, UR16, 0x1, URZ ;  /* 0x0000000110107890 */ /* 0x000fe4000fffe0ff */
[----:B------:R-:W-:Y:S02]  /*1a60*/  UISETP.NE.AND UP0, UPT, UR8, 0x2, UPT ;  /* 0x000000020800788c */ /* 0x000fe4000bf05270 */
[----:B------:R-:W-:-:S07]  /*1a70*/  UISETP.NE.AND UP2, UPT, UR16, 0x1, UPT ;  /* 0x000000011000788c */ /* 0x000fce000bf45270 */
[----:B------:R-:W-:Y:S05]  /*1a80*/  BRA.U UP0, `(.L_x_28) ;  /* 0x0000000100047547 */ /* 0x000fea000b800000 */
[----:B------:R-:W-:Y:S05]  /*1a90*/  BPT.TRAP 0x1 ;  /* 0x000000040000795c */ /* 0x000fea0000300000 */
.L_x_28:
[----:B------:R-:W-:Y:S04]  /*1aa0*/  BSSY.RECONVERGENT B0, `(.L_x_29) ;  /* 0x0000003000007945 */ /* 0x000fe80003800200 */
[----:B------:R-:W-:Y:S05]  /*1ab0*/  @!P4 BRA `(.L_x_30) ;  /* 0x000000000004c947 */ /* 0x000fea0003800000 */
[----:B------:R-:W-:Y:S05]  /*1ac0*/  BPT.TRAP 0x1 ;  /* 0x000000040000795c */ /* 0x000fea0000300000 */
.L_x_30:
[----:B------:R-:W-:Y:S05]  /*1ad0*/  BSYNC.RECONVERGENT B0 ;  /* 0x0000000000007941 */ /* 0x000fea0003800200 */
.L_x_29:
[----:B------:R-:W-:Y:S02]  /*1ae0*/  UIADD3 UR23, UPT, UPT, UR17, 0x1, URZ ;  /* 0x0000000111177890 */ /* 0x000fe4000fffe0ff */
[----:B------:R-:W-:Y:S02]  /*1af0*/  ULEA UR32, UR17, UR6, 0xd ;  /* 0x0000000611207291 */ /* 0x000fe4000f8e68ff */
[----:B------:R-:W-:Y:S02]  /*1b00*/  UISETP.NE.AND UP0, UPT, UR23, 0x5, UPT ;  /* 0x000000051700788c */ /* 0x000fe4000bf05270 */
[----:B------:R-:W-:Y:S02]  /*1b10*/  UIADD3 UR28, UP1, UPT, UR14, 0x80, URZ ;  /* 0x000000800e1c7890 */ /* 0x000fe4000ff3e0ff */
[----:B------:R-:W-:Y:S02]  /*1b20*/  USEL UR9, URZ, 0x1, UP0 ;  /* 0x00000001ff097887 */ /* 0x000fe40008000000 */
[----:B------:R-:W-:-:S02]  /*1b30*/  USEL UR23, UR23, URZ, UP0 ;  /* 0x000000ff17177287 */ /* 0x000fc40008000000 */
[----:B------:R-:W-:Y:S02]  /*1b40*/  UIADD3 UR26, UP0, UPT, UR14, 0x180, URZ ;  /* 0x000001800e1a7890 */ /* 0x000fe4000ff1e0ff */
[----:B------:R-:W-:Y:S01]  /*1b50*/  ULEA UR8, UR23, UR6, 0x3 ;  /* 0x0000000617087291 */ /* 0x000fe2000f8e18ff */
[----:B------:R-:W-:Y:S01]  /*1b60*/  LOP3.LUT R17, R17, UR9, RZ, 0x3c, !PT ;  /* 0x0000000911117c12 */ /* 0x000fe2000f8e3cff */
[----:B------:R-:W-:Y:S02]  /*1b70*/  ULOP3.LUT UR33, UR33, 0xfefffff8, URZ, 0xc0, !UPT ;  /* 0xfefffff821217892 */ /* 0x000fe4000f8ec0ff */
[----:B------:R-:W-:Y:S01]  /*1b80*/  UIADD3.X UR29, UPT, UPT, URZ, UR15, URZ, UP1, !UPT ;  /* 0x0000000fff1d7290 */ /* 0x000fe20008ffe4ff */
[----:B-1----:R-:W-:Y:S01]  /*1b90*/  SHF.L.U32 R2, R17, 0x1f, RZ ;  /* 0x0000001f11027819 */ /* 0x002fe200000006ff */
[----:B------:R-:W-:Y:S02]  /*1ba0*/  UIADD3 UR32, UPT, UPT, UR32, 0x8400, URZ ;  /* 0x0000840020207890 */ /* 0x000fe4000fffe0ff */
[----:B------:R-:W-:Y:S01]  /*1bb0*/  UIADD3.X UR27, UPT, UPT, URZ, UR15, URZ, UP0, !UPT ;  /* 0x0000000fff1b7290 */ /* 0x000fe200087fe4ff */
[----:B------:R1:W4:Y:S01]  /*1bc0*/  SYNCS.PHASECHK.TRANS64.TRYWAIT P0, [UR8+0x28], R2 ;  /* 0x00002802ff0075a7 */ /* 0x0003220008001108 */
[----:B------:R-:W-:Y:S01]  /*1bd0*/  ULEA UR8, UR17, UR6, 0xc ;  /* 0x0000000611087291 */ /* 0x000fe2000f8e60ff */
[----:B------:R-:W-:Y:S01]  /*1be0*/  UMOV UR18, 0x0 ;  /* 0x0000000000127882 */ /* 0x000fe20000000000 */
[----:B------:R-:W-:-:S02]  /*1bf0*/  UMOV UR19, 0x10000000 ;  /* 0x1000000000137882 */ /* 0x000fc40000000000 */
[----:B------:R-:W-:Y:S01]  /*1c00*/  UIADD3 UR8, UPT, UPT, UR8, 0x12400, URZ ;  /* 0x0001240008087890 */ /* 0x000fe2000fffe0ff */
[----:B------:R2:W-:Y:S01]  /*1c10*/  UTMALDG.3D.2CTA [UR32], [UR28], desc[UR18] ;  /* 0x000012201c0075b4 */ /* 0x0005e20008211000 */
[----:B------:R-:W-:Y:S01]  /*1c20*/  UMOV UR10, UR34 ;  /* 0x00000022000a7c82 */ /* 0x000fe20008000000 */
[----:B------:R-:W-:Y:S01]  /*1c30*/  UMOV UR12, UR36 ;  /* 0x00000024000c7c82 */ /* 0x000fe20008000000 */
[----:B------:R-:W-:Y:S01]  /*1c40*/  UMOV UR9, UR33 ;  /* 0x0000002100097c82 */ /* 0x000fe20008000000 */
[----:B------:R-:W-:Y:S01]  /*1c50*/  UMOV UR25, UR13 ;  /* 0x0000000d00197c82 */ /* 0x000fe20008000000 */
[----:B------:R-:W-:-:S03]  /*1c60*/  UMOV UR17, UR23 ;  /* 0x0000001700117c82 */ /* 0x000fc60008000000 */
[----:B------:R1:W-:Y:S01]  /*1c70*/  UTMALDG.3D.2CTA [UR8], [UR26], desc[UR18] ;  /* 0x000012081a0075b4 */ /* 0x0003e20008211000 */
[----:B--2---:R-:W-:Y:S01]  /*1c80*/  UIADD3 UR34, UPT, UPT, UR34, 0x20, URZ ;  /* 0x0000002022227890 */ /* 0x004fe2000fffe0ff */
[----:B------:R-:W-:Y:S11]  /*1c90*/  BRA.U UP2, `(.L_x_31) ;  /* 0xfffffffd024c7547 */ /* 0x000ff6000b83ffff */
.L_x_25:
[----:B-1----:R-:W-:Y:S01]  /*1ca0*/  ULEA UR8, UR23, UR6, 0x3 ;  /* 0x0000000617087291 */ /* 0x002fe2000f8e18ff */
[----:B------:R-:W-:Y:S01]  /*1cb0*/  SHF.L.U32 R2, R17, 0x1f, RZ ;  /* 0x0000001f11027819 */ /* 0x000fe200000006ff */
[----:B------:R-:W-:Y:S01]  /*1cc0*/  @!P1 SYNCS.ARRIVE.TRANS64.A1T0 RZ, [UR6+0x98], RZ ;  /* 0x000098ffffff99a7 */ /* 0x000fe20008100006 */
[----:B------:R-:W-:-:S06]  /*1cd0*/  UISETP.GT.AND UP0, UPT, UR7, UR5, UPT ;  /* 0x000000050700728c */ /* 0x000fcc000bf04270 */
[----:B--2-4-:R1:W2:Y:S03]  /*1ce0*/  SYNCS.PHASECHK.TRANS64.TRYWAIT P0, [UR8+0x28], R2 ;  /* 0x00002802ff0075a7 */ /* 0x0142a60008001108 */
[----:B------:R-:W-:Y:S05]  /*1cf0*/  BRA.U !UP0, `(.L_x_32) ;  /* 0x0000000108c07547 */ /* 0x000fea000b800000 */
[----:B------:R-:W-:Y:S01]  /*1d00*/  UIADD3 UR26, UPT, UPT, UR24, UR25, URZ ;  /* 0x00000019181a7290 */ /* 0x000fe2000fffe0ff */
[----:B------:R-:W-:-:S11]  /*1d10*/  UMOV UR27, UR23 ;  /* 0x00000017001b7c82 */ /* 0x000fd60008000000 */
.L_x_38:
[----:B------:R-:W-:Y:S01]  /*1d20*/  ULEA UR17, UR27, UR6, 0x3 ;  /* 0x000000061b117291 */ /* 0x000fe2000f8e18ff */
[----:B--2---:R-:W-:Y:S01]  /*1d30*/  @P5 MOV R3, 0x6000 ;  /* 0x0000600000035802 */ /* 0x004fe20000000f00 */
[----:B-12---:R-:W-:Y:S10]  /*1d40*/  @P0 BRA `(.L_x_33) ;  /* 0x00000000000c0947 */ /* 0x006ff40003800000 */
[----:B------:R-:W-:-:S04]  /*1d50*/  SHF.L.U32 R4, R17, 0x1f, RZ ;  /* 0x0000001f11047819 */ /* 0x000fc800000006ff */
[----:B------:R-:W2:Y:S02]  /*1d60*/  SYNCS.PHASECHK.TRANS64.TRYWAIT P0, [UR17+0x28], R4 ;  /* 0x00002804ff0075a7 */ /* 0x000ea40008001111 */
[----:B--2---:R-:W-:Y:S05]  /*1d70*/  @!P0 BRA `(.L_x_34) ;  /* 0x0000007400d88947 */ /* 0x004fea0003800000 */
.L_x_33:
[----:B------:R2:W-:Y:S01]  /*1d80*/  @P5 SYNCS.ARRIVE.TRANS64 RZ, [UR17], R3 ;  /* 0x00000003ffff59a7 */ /* 0x0005e20008000011 */
[----:B------:R-:W-:-:S04]  /*1d90*/  ULOP3.LUT UR8, UR22, 0x2, URZ, 0xfc, !UPT ;  /* 0x0000000216087892 */ /* 0x000fc8000f8efcff */
[----:B------:R-:W-:-:S09]  /*1da0*/  UISETP.NE.AND UP0, UPT, UR8, 0x2, UPT ;  /* 0x000000020800788c */ /* 0x000fd2000bf05270 */
[----:B------:R-:W-:Y:S05]  /*1db0*/  BRA.U UP0, `(.L_x_35) ;  /* 0x0000000100047547 */ /* 0x000fea000b800000 */
[----:B------:R-:W-:Y:S05]  /*1dc0*/  BPT.TRAP 0x1 ;  /* 0x000000040000795c */ /* 0x000fea0000300000 */
.L_x_35:
[----:B------:R-:W-:Y:S04]  /*1dd0*/  BSSY.RECONVERGENT B0, `(.L_x_36) ;  /* 0x0000003000007945 */ /* 0x000fe80003800200 */
[----:B------:R-:W-:Y:S05]  /*1de0*/  @!P4 BRA `(.L_x_37) ;  /* 0x000000000004c947 */ /* 0x000fea0003800000 */
[----:B------:R-:W-:Y:S05]  /*1df0*/  BPT.TRAP 0x1 ;  /* 0x000000040000795c */ /* 0x000fea0000300000 */
.L_x_37:
[----:B------:R-:W-:Y:S05]  /*1e00*/  BSYNC.RECONVERGENT B0 ;  /* 0x0000000000007941 */ /* 0x000fea0003800200 */
.L_x_36:
        /* <DEDUP_REMOVED lines=9> */
[----:B------:R-:W-:Y:S02]  /*1ea0*/  USHF.L.U32 UR18, UR25, 0x5, URZ ;  /* 0x0000000519127899 */ /* 0x000fe400080006ff */
[----:B------:R-:W-:Y:S01]  /*1eb0*/  ULOP3.LUT UR17, UR17, 0xfefffff8, URZ, 0xc0, !UPT ;  /* 0xfefffff811117892 */ /* 0x000fe2000f8ec0ff */
[----:B-1----:R-:W-:Y:S01]  /*1ec0*/  SHF.L.U32 R2, R17, 0x1f, RZ ;  /* 0x0000001f11027819 */ /* 0x002fe200000006ff */
[----:B------:R-:W-:Y:S02]  /*1ed0*/  UIADD3 UR16, UPT, UPT, UR16, 0x8400, URZ ;  /* 0x0000840010107890 */ /* 0x000fe4000fffe0ff */
[----:B------:R-:W-:Y:S01]  /*1ee0*/  UIADD3.X UR33, UPT, UPT, URZ, UR15, URZ, UP1, !UPT ;  /* 0x0000000fff217290 */ /* 0x000fe20008ffe4ff */
[----:B------:R4:W1:Y:S01]  /*1ef0*/  SYNCS.PHASECHK.TRANS64.TRYWAIT P0, [UR8+0x28], R2 ;  /* 0x00002802ff0075a7 */ /* 0x0008620008001108 */
[----:B------:R-:W-:-:S02]  /*1f00*/  ULEA UR8, UR27, UR6, 0xc ;  /* 0x000000061b087291 */ /* 0x000fc4000f8e60ff */
[----:B------:R-:W-:Y:S02]  /*1f10*/  UIADD3.X UR31, UPT, UPT, URZ, UR15, URZ, UP0, !UPT ;  /* 0x0000000fff1f7290 */ /* 0x000fe400087fe4ff */
[----:B------:R-:W-:Y:S01]  /*1f20*/  UIADD3 UR8, UPT, UPT, UR8, 0x12400, URZ ;  /* 0x0001240008087890 */ /* 0x000fe2000fffe0ff */
[----:B------:R-:W-:Y:S01]  /*1f30*/  UMOV UR28, 0x0 ;  /* 0x00000000001c7882 */ /* 0x000fe20000000000 */
[----:B------:R-:W-:Y:S01]  /*1f40*/  UMOV UR29, 0x10000000 ;  /* 0x10000000001d7882 */ /* 0x000fe20000000000 */
[----:B------:R-:W-:Y:S01]  /*1f50*/  UMOV UR19, UR35 ;  /* 0x0000002300137c82 */ /* 0x000fe20008000000 */
[----:B------:R-:W-:Y:S01]  /*1f60*/  UMOV UR20, UR36 ;  /* 0x0000002400147c82 */ /* 0x000fe20008000000 */
[----:B------:R-:W-:Y:S01]  /*1f70*/  UMOV UR12, UR36 ;  /* 0x00000024000c7c82 */ /* 0x000fe20008000000 */
[----:B------:R-:W-:Y:S01]  /*1f80*/  UMOV UR9, UR17 ;  /* 0x0000001100097c82 */ /* 0x000fe20008000000 */
[----:B------:R-:W-:Y:S01]  /*1f90*/  UMOV UR10, UR18 ;  /* 0x00000012000a7c82 */ /* 0x000fe20008000000 */
[----:B------:R4:W-:Y:S01]  /*1fa0*/  UTMALDG.3D.2CTA [UR16], [UR32], desc[UR28] ;  /* 0x00001c10200075b4 */ /* 0x0009e20008211000 */
[----:B------:R-:W-:Y:S01]  /*1fb0*/  UIADD3 UR25, UPT, UPT, UR25, 0x1, URZ ;  /* 0x0000000119197890 */ /* 0x000fe2000fffe0ff */
[----:B------:R-:W-:-:S03]  /*1fc0*/  UMOV UR27, UR23 ;  /* 0x00000017001b7c82 */ /* 0x000fc60008000000 */
[----:B------:R-:W-:Y:S01]  /*1fd0*/  UISETP.NE.AND UP0, UPT, UR25, UR26, UPT ;  /* 0x0000001a1900728c */ /* 0x000fe2000bf05270 */
[----:B------:R4:W-:Y:S08]  /*1fe0*/  UTMALDG.3D.2CTA [UR8], [UR30], desc[UR28] ;  /* 0x00001c081e0075b4 */ /* 0x0009f00008211000 */
[----:B----4-:R-:W-:Y:S05]  /*1ff0*/  BRA.U UP0, `(.L_x_38) ;  /* 0xfffffffd00487547 */ /* 0x010fea000b83ffff */
.L_x_32:
[C---:B-1----:R-:W-:Y:S01]  /*2000*/  LEA R2, R16.reuse, UR6, 0x3 ;  /* 0x0000000610027c11 */ /* 0x042fe2000f8e18ff */
[----:B------:R-:W-:Y:S01]  /*2010*/  NOP ;  /* 0x0000000000007918 */ /* 0x000fe20000000000 */
[----:B--2---:R-:W-:Y:S02]  /*2020*/  SHF.L.U32 R3, R13, 0x1f, RZ ;  /* 0x0000001f0d037819 */ /* 0x004fe400000006ff */
[----:B------:R-:W-:Y:S02]  /*2030*/  LEA R4, R16, UR6, 0x4 ;  /* 0x0000000610047c11 */ /* 0x000fe4000f8e20ff */
[----:B------:R-:W1:Y:S02]  /*2040*/  SYNCS.PHASECHK.TRANS64.TRYWAIT P0, [R2+URZ+0xa0], R3 ;  /* 0x0000a003020075a7 */ /* 0x000e6400080011ff */
[----:B-1----:R-:W-:Y:S05]  /*2050*/  @!P0 BRA `(.L_x_39) ;  /* 0x0000007400388947 */ /* 0x002fea0003800000 */
.L_x_153:
[----:B------:R-:W2:Y:S01]  /*2060*/  LDS.128 R4, [R4+0x130] ;  /* 0x0001300004047984 */ /* 0x000ea20000000c00 */
[----:B------:R-:W-:Y:S01]  /*2070*/  ISETP.GE.AND P0, PT, R40, 0x1, PT ;  /* 0x000000012800780c */ /* 0x000fe20003f06270 */
[----:B-1----:R-:W-:Y:S01]  /*2080*/  VIADD R2, R2, 0xb0 ;  /* 0x000000b002027836 */ /* 0x002fe20000000000 */
[----:B------:R-:W-:Y:S01]  /*2090*/  @!PT LDS RZ, [RZ] ;  /* 0x00000000fffff984 */ /* 0x000fe20000000800 */
[----:B------:R-:W-:Y:S01]  /*20a0*/  @!PT LDS RZ, [RZ] ;  /* 0x00000000fffff984 */ /* 0x000fe20000000800 */
[----:B------:R-:W-:Y:S01]  /*20b0*/  @!PT LDS RZ, [RZ] ;  /* 0x00000000fffff984 */ /* 0x000fe20000000800 */
[----:B------:R-:W-:Y:S01]  /*20c0*/  @!PT LDS RZ, [RZ] ;  /* 0x00000000fffff984 */ /* 0x000fe20000000800 */
[----:B------:R1:W-:Y:S06]  /*20d0*/  MEMBAR.ALL.CTA ;  /* 0x0000000000007992 */ /* 0x0003ec0000008000 */
[----:B-1----:R-:W1:Y:S01]  /*20e0*/  FENCE.VIEW.ASYNC.S ;  /* 0x00000000000073c6 */ /* 0x002e620000000000 */
[----:B------:R-:W-:-:S04]  /*20f0*/  PRMT R2, RZ, 0x654, R2 ;  /* 0x00000654ff027816 */ /* 0x000fc80000000002 */
[----:B-1----:R1:W-:Y:S01]  /*2100*/  SYNCS.ARRIVE.TRANS64.RED.A1T0 RZ, [R2+URZ], RZ ;  /* 0x000000ff02ff79a7 */ /* 0x0023e200081004ff */
[----:B--2---:R-:W-:-:S13]  /*2110*/  LOP3.LUT P2, RZ, R6, 0x1, RZ, 0xc0, !PT ;  /* 0x0000000106ff7812 */ /* 0x004fda000784c0ff */
[----:B------:R-:W-:Y:S01]  /*2120*/  @P2 SHF.R.U32.HI R3, RZ, 0x10, R5 ;  /* 0x00000010ff032819 */ /* 0x000fe20000011605 */
[----:B------:R-:W-:Y:S01]  /*2130*/  VOTEU.ANY UP0, P2 ;  /* 0x0000000000ff7886 */ /* 0x000fe20001000100 */
[----:B------:R-:W-:Y:S02]  /*2140*/  @P2 MOV R10, R4 ;  /* 0x00000004000a2202 */ /* 0x000fe40000000f00 */
[----:B------:R-:W-:Y:S02]  /*2150*/  @P2 R2UR.BROADCAST UR8, R3 ;  /* 0x00000000030822ca */ /* 0x000fe400008e0000 */
[----:B------:R-:W-:-:S11]  /*2160*/  @P2 LOP3.LUT R9, R5, 0xffff, RZ, 0xc0, !PT ;  /* 0x0000ffff05092812 */ /* 0x000fd600078ec0ff */
[----:B------:R-:W-:Y:S01]  /*2170*/  @UP0 UMOV UR36, UR8 ;  /* 0x0000000800240c82 */ /* 0x000fe20008000000 */
[----:B-1----:R-:W-:Y:S05]  /*2180*/  @!P0 BRA `(.L_x_40) ;  /* 0x0000000000b88947 */ /* 0x002fea0003800000 */
[----:B------:R-:W3:Y:S01]  /*2190*/  LDC.64 R4, c[0x0][0xb18] ;  /* 0x0002c600ff047b82 */ /* 0x000ee20000000a00 */
[----:B------:R-:W-:-:S07]  /*21a0*/  ISETP.NE.AND P3, PT, R40, 0x1, PT ;  /* 0x000000012800780c */ /* 0x000fce0003f65270 */
[----:B------:R-:W1:Y:S08]  /*21b0*/  LDC.64 R6, c[0x0][0xb10] ;  /* 0x0002c400ff067b82 */ /* 0x000e700000000a00 */
[----:B------:R-:W2:Y:S08]  /*21c0*/  LDC R14, c[0x0][0xb20] ;  /* 0x0002c800ff0e7b82 */ /* 0x000eb00000000800 */
[----:B------:R-:W4:Y:S01]  /*21d0*/  LDC R15, c[0x0][0xb0c] ;  /* 0x0002c300ff0f7b82 */ /* 0x000f220000000800 */
[----:B---3--:R-:W-:Y:S01]  /*21e0*/  IMAD.HI.U32 R21, R0, R5, RZ ;  /* 0x0000000500157227 */ /* 0x008fe200078e00ff */
[----:B------:R-:W-:-:S03]  /*21f0*/  ISETP.NE.AND P0, PT, R4, 0x1, PT ;  /* 0x000000010400780c */ /* 0x000fc60003f05270 */
[----:B------:R-:W-:-:S03]  /*2200*/  IMAD.HI.U32 R5, R9, R5, RZ ;  /* 0x0000000509057227 */ /* 0x000fc600078e00ff */
[----:B------:R-:W3:Y:S01]  /*2210*/  LDC.64 R2, c[0x0][0xb28] ;  /* 0x0002ca00ff027b82 */ /* 0x000ee20000000a00 */
[----:B-1----:R-:W-:-:S04]  /*2220*/  IMAD.HI.U32 R22, R8, R6, RZ ;  /* 0x0000000608167227 */ /* 0x002fc800078e00ff */
[----:B------:R-:W-:Y:S01]  /*2230*/  IMAD.HI.U32 R23, R10, R6, RZ ;  /* 0x000000060a177227 */ /* 0x000fe200078e00ff */
[----:B------:R-:W-:Y:S02]  /*2240*/  SHF.R.U32.HI R22, RZ, R7, R22 ;  /* 0x00000007ff167219 */ /* 0x000fe40000011616 */
[-C--:B--2---:R-:W-:Y:S02]  /*2250*/  SHF.R.U32.HI R21, RZ, R14.reuse, R21 ;  /* 0x0000000eff157219 */ /* 0x084fe40000011615 */
[----:B------:R-:W-:Y:S02]  /*2260*/  SHF.R.U32.HI R5, RZ, R14, R5 ;  /* 0x0000000eff057219 */ /* 0x000fe40000011605 */
[----:B------:R-:W-:Y:S02]  /*2270*/  SEL R21, R0, R21, !P0 ;  /* 0x0000001500157207 */ /* 0x000fe40004000000 */
[----:B------:R-:W-:Y:S02]  /*2280*/  SHF.R.U32.HI R23, RZ, R7, R23 ;  /* 0x00000007ff177219 */ /* 0x000fe40000011617 */
[----:B----4-:R-:W-:-:S02]  /*2290*/  ISETP.NE.AND P1, PT, R15, 0x1, PT ;  /* 0x000000010f00780c */ /* 0x010fc40003f25270 */
[----:B------:R-:W-:Y:S02]  /*22a0*/  SEL R5, R9, R5, !P0 ;  /* 0x0000000509057207 */ /* 0x000fe40004000000 */
[----:B------:R-:W-:Y:S02]  /*22b0*/  SEL R22, R8, R22, !P1 ;  /* 0x0000001608167207 */ /* 0x000fe40004800000 */
[----:B------:R-:W-:Y:S01]  /*22c0*/  SEL R23, R10, R23, !P1 ;  /* 0x000000170a177207 */ /* 0x000fe20004800000 */
[----:B---3--:R-:W-:-:S04]  /*22d0*/  IMAD.HI.U32 R20, R21, R2, RZ ;  /* 0x0000000215147227 */ /* 0x008fc800078e00ff */
        /* <DEDUP_REMOVED lines=10> */
[----:B------:R-:W-:-:S04]  /*2380*/  @!P0 IMAD.HI.U32 R7, R23, R2, RZ ;  /* 0x0000000217078227 */ /* 0x000fc800078e00ff */
[----:B------:R-:W-:Y:S01]  /*2390*/  IMAD.MOV R2, RZ, RZ, -R6 ;  /* 0x000000ffff027224 */ /* 0x000fe200078e0a06 */
[----:B------:R-:W-:Y:S02]  /*23a0*/  @!P0 SHF.R.U32.HI R3, RZ, R3, R7 ;  /* 0x00000003ff038219 */ /* 0x000fe40000011607 */
[----:B------:R-:W-:Y:S01]  /*23b0*/  IADD3 R7, PT, PT, -R5, RZ, RZ ;  /* 0x000000ff05077210 */ /* 0x000fe20007ffe1ff */
[----:B------:R-:W-:Y:S01]  /*23c0*/  IMAD R2, R40, R2, R5 ;  /* 0x0000000228027224 */ /* 0x000fe200078e0205 */
        /* <DEDUP_REMOVED lines=10> */
.L_x_40:
[----:B------:R-:W1:Y:S02]  /*2470*/  LDCU UR8, c[0x0][0xb30] ;  /* 0x00016600ff0877ac */ /* 0x000e640008000800 */
[----:B-1----:R-:W-:-:S09]  /*2480*/  UISETP.NE.AND UP0, UPT, UR8, 0x1, UPT ;  /* 0x000000010800788c */ /* 0x002fd2000bf05270 */
[----:B------:R-:W-:Y:S05]  /*2490*/  BRA.U UP0, `(.L_x_41) ;  /* 0x0000000100407547 */ /* 0x000fea000b800000 */
[----:B------:R-:W1:Y:S08]  /*24a0*/  LDC.64 R4, c[0x0][0xb10] ;  /* 0x0002c400ff047b82 */ /* 0x000e700000000a00 */
[----:B------:R-:W2:Y:S08]  /*24b0*/  LDC.64 R2, c[0x0][0xb18] ;  /* 0x0002c600ff027b82 */ /* 0x000eb00000000a00 */
[----:B------:R-:W4:Y:S08]  /*24c0*/  LDC R6, c[0x0][0xb20] ;  /* 0x0002c800ff067b82 */ /* 0x000f300000000800 */
[----:B------:R-:W3:Y:S01]  /*24d0*/  LDC R7, c[0x0][0xb0c] ;  /* 0x0002c300ff077b82 */ /* 0x000ee20000000800 */
[----:B-1----:R-:W-:-:S05]  /*24e0*/  IMAD.HI.U32 R4, R10, R4, RZ ;  /* 0x000000040a047227 */ /* 0x002fca00078e00ff */
[----:B------:R-:W-:Y:S01]  /*24f0*/  SHF.R.U32.HI R4, RZ, R5, R4 ;  /* 0x00000005ff047219 */ /* 0x000fe20000011604 */
[----:B--2---:R-:W-:Y:S01]  /*2500*/  IMAD.HI.U32 R3, R9, R3, RZ ;  /* 0x0000000309037227 */ /* 0x004fe200078e00ff */
[----:B------:R-:W-:-:S04]  /*2510*/  ISETP.NE.AND P0, PT, R2, 0x1, PT ;  /* 0x000000010200780c */ /* 0x000fc80003f05270 */
[----:B----4-:R-:W-:-:S04]  /*2520*/  SHF.R.U32.HI R3, RZ, R6, R3 ;  /* 0x00000006ff037219 */ /* 0x010fc80000011603 */
[----:B------:R-:W-:Y:S02]  /*2530*/  SEL R3, R9, R3, !P0 ;  /* 0x0000000309037207 */ /* 0x000fe40004000000 */
[----:B---3--:R-:W-:-:S04]  /*2540*/  ISETP.NE.AND P1, PT, R7, 0x1, PT ;  /* 0x000000010700780c */ /* 0x008fc80003f25270 */
[----:B------:R-:W-:-:S05]  /*2550*/  SEL R4, R10, R4, !P1 ;  /* 0x000000040a047207 */ /* 0x000fca0004800000 */
[----:B------:R-:W-:Y:S02]  /*2560*/  IMAD.IADD R5, R3, 0x1, -R4 ;  /* 0x0000000103057824 */ /* 0x000fe400078e0a04 */
[----:B------:R-:W-:Y:S02]  /*2570*/  IMAD.IADD R3, R4, 0x1, -R3 ;  /* 0x0000000104037824 */ /* 0x000fe400078e0a03 */
[----:B------:R-:W-:Y:S02]  /*2580*/  IMAD R10, R5, R7, R10 ;  /* 0x00000007050a7224 */ /* 0x000fe400078e020a */
[----:B------:R-:W-:-:S07]  /*2590*/  IMAD R9, R3, R2, R9 ;  /* 0x0000000203097224 */ /* 0x000fce00078e0209 */
.L_x_41:
[----:B------:R-:W-:Y:S01]  /*25a0*/  VIADD R16, R16, 0x1 ;  /* 0x0000000110107836 */ /* 0x000fe20000000000 */
[----:B------:R-:W-:Y:S01]  /*25b0*/  PLOP3.LUT P1, PT, PT, PT, PT, 0x80, 0x8 ;  /* 0x000000000008781c */ /* 0x000fe20003f2f070 */
[----:B------:R-:W-:Y:S02]  /*25c0*/  IMAD.IADD R14, R10, 0x1, R91 ;  /* 0x000000010a0e7824 */ /* 0x000fe400078e025b */
[----:B------:R-:W-:Y:S01]  /*25d0*/  IMAD.IADD R15, R9, 0x1, R90 ;  /* 0x00000001090f7824 */ /* 0x000fe200078e025a */
[----:B------:R-:W-:-:S04]  /*25e0*/  ISETP.NE.AND P0, PT, R16, 0x2, PT ;  /* 0x000000021000780c */ /* 0x000fc80003f05270 */
[----:B------:R-:W-:Y:S02]  /*25f0*/  SEL R2, RZ, 0x1, P0 ;  /* 0x00000001ff027807 */ /* 0x000fe40000000000 */
[----:B------:R-:W-:Y:S02]  /*2600*/  SEL R16, R16, RZ, P0 ;  /* 0x000000ff10107207 */ /* 0x000fe40000000000 */
[----:B------:R-:W-:Y:S01]  /*2610*/  LOP3.LUT R13, R13, R2, RZ, 0x3c, !PT ;  /* 0x000000020d0d7212 */ /* 0x000fe200078e3cff */
[----:B------:R-:W-:Y:S06]  /*2620*/  @P2 BRA `(.L_x_42) ;  /* 0xfffffff000582947 */ /* 0x000fec000383ffff */
[----:B------:R-:W-:Y:S01]  /*2630*/  UIADD3 UR6, UPT, UPT, UR6, 0x28, URZ ;  /* 0x0000002806067890 */ /* 0x000fe2000fffe0ff */
[----:B------:R-:W-:-:S03]  /*2640*/  SHF.L.U32 R2, R17, 0x1f, RZ ;  /* 0x0000001f11027819 */ /* 0x000fc600000006ff */
[----:B------:R-:W-:-:S09]  /*2650*/  ULEA UR4, UR23, UR6, 0x3 ;  /* 0x0000000617047291 */ /* 0x000fd2000f8e18ff */
[----:B------:R-:W1:Y:S02]  /*2660*/  SYNCS.PHASECHK.TRANS64.TRYWAIT P0, [UR4], R2 ;  /* 0x00000002ff0075a7 */ /* 0x000e640008001104 */
[----:B-1----:R-:W-:Y:S05]  /*2670*/  @!P0 BRA `(.L_x_43) ;  /* 0x0000006c00c48947 */ /* 0x002fea0003800000 */
.L_x_155:
[----:B------:R-:W-:-:S04]  /*2680*/  UIADD3 UR5, UPT, UPT, UR23, 0x1, URZ ;  /* 0x0000000117057890 */ /* 0x000fc8000fffe0ff */
[----:B------:R-:W-:-:S04]  /*2690*/  UISETP.NE.AND UP0, UPT, UR5, 0x5, UPT ;  /* 0x000000050500788c */ /* 0x000fc8000bf05270 */
[----:B------:R-:W-:Y:S02]  /*26a0*/  USEL UR7, URZ, 0x1, UP0 ;  /* 0x00000001ff077887 */ /* 0x000fe40008000000 */
[----:B------:R-:W-:-:S04]  /*26b0*/  USEL UR5, UR5, URZ, UP0 ;  /* 0x000000ff05057287 */ /* 0x000fc80008000000 */
[----:B------:R-:W-:Y:S01]  /*26c0*/  ULEA UR4, UR5, UR6, 0x3 ;  /* 0x0000000605047291 */ /* 0x000fe2000f8e18ff */
[----:B-1----:R-:W-:-:S04]  /*26d0*/  LOP3.LUT R2, R17, UR7, RZ, 0x3c, !PT ;  /* 0x0000000711027c12 */ /* 0x002fc8000f8e3cff */
[----:B------:R-:W-:-:S04]  /*26e0*/  SHF.L.U32 R3, R2, 0x1f, RZ ;  /* 0x0000001f02037819 */ /* 0x000fc800000006ff */
[----:B------:R-:W1:Y:S02]  /*26f0*/  SYNCS.PHASECHK.TRANS64.TRYWAIT P0, [UR4], R3 ;  /* 0x00000003ff0075a7 */ /* 0x000e640008001104 */
[----:B-1----:R-:W-:Y:S05]  /*2700*/  @!P0 BRA `(.L_x_44) ;  /* 0x0000006c00b88947 */ /* 0x002fea0003800000 */
.L_x_157:
[----:B------:R-:W-:-:S04]  /*2710*/  UIADD3 UR5, UPT, UPT, UR5, 0x1, URZ ;  /* 0x0000000105057890 */ /* 0x000fc8000fffe0ff */
[----:B------:R-:W-:-:S04]  /*2720*/  UISETP.NE.AND UP0, UPT, UR5, 0x5, UPT ;  /* 0x000000050500788c */ /* 0x000fc8000bf05270 */
[----:B------:R-:W-:Y:S02]  /*2730*/  USEL UR7, URZ, 0x1, UP0 ;  /* 0x00000001ff077887 */ /* 0x000fe40008000000 */
[----:B------:R-:W-:-:S04]  /*2740*/  USEL UR5, UR5, URZ, UP0 ;  /* 0x000000ff05057287 */ /* 0x000fc80008000000 */
[----:B------:R-:W-:Y:S01]  /*2750*/  ULEA UR4, UR5, UR6, 0x3 ;  /* 0x0000000605047291 */ /* 0x000fe2000f8e18ff */
[----:B------:R-:W-:-:S04]  /*2760*/  LOP3.LUT R2, R2, UR7, RZ, 0x3c, !PT ;  /* 0x0000000702027c12 */ /* 0x000fc8000f8e3cff */
[----:B-1----:R-:W-:-:S04]  /*2770*/  SHF.L.U32 R3, R2, 0x1f, RZ ;  /* 0x0000001f02037819 */ /* 0x002fc800000006ff */
[----:B------:R-:W1:Y:S02]  /*2780*/  SYNCS.PHASECHK.TRANS64.TRYWAIT P0, [UR4], R3 ;  /* 0x00000003ff0075a7 */ /* 0x000e640008001104 */
[----:B-1----:R-:W-:Y:S05]  /*2790*/  @!P0 BRA `(.L_x_45) ;  /* 0x0000006c00ac8947 */ /* 0x002fea0003800000 */
.L_x_159:
        /* <DEDUP_REMOVED lines=9> */
.L_x_161:
[----:B------:R-:W-:-:S04]  /*2830*/  UIADD3 UR5, UPT, UPT, UR5, 0x1, URZ ;  /* 0x0000000105057890 */ /* 0x000fc8000fffe0ff */
[----:B------:R-:W-:-:S04]  /*2840*/  UISETP.NE.AND UP0, UPT, UR5, 0x5, UPT ;  /* 0x000000050500788c */ /* 0x000fc8000bf05270 */
[----:B------:R-:W-:Y:S02]  /*2850*/  USEL UR4, URZ, 0x1, UP0 ;  /* 0x00000001ff047887 */ /* 0x000fe40008000000 */
[----:B------:R-:W-:-:S04]  /*2860*/  USEL UR5, UR5, URZ, UP0 ;  /* 0x000000ff05057287 */ /* 0x000fc80008000000 */
[----:B------:R-:W-:Y:S01]  /*2870*/  ULEA UR5, UR5, UR6, 0x3 ;  /* 0x0000000605057291 */ /* 0x000fe2000f8e18ff */
[----:B------:R-:W-:-:S04]  /*2880*/  LOP3.LUT R2, R2, UR4, RZ, 0x3c, !PT ;  /* 0x0000000402027c12 */ /* 0x000fc8000f8e3cff */
[----:B------:R-:W-:Y:S01]  /*2890*/  SHF.L.U32 R2, R2, 0x1f, RZ ;  /* 0x0000001f02027819 */ /* 0x000fe200000006ff */
[----:B-1-3--:R-:W-:-:S07]  /*28a0*/  IMAD.U32 R0, RZ, RZ, UR5 ;  /* 0x00000005ff007e24 */ /* 0x00afce000f8e00ff */
.L_x_47:
[----:B-1----:R1:W2:Y:S02]  /*28b0*/  SYNCS.PHASECHK.TRANS64.TRYWAIT P0, [R0+URZ], R2 ;  /* 0x00000002000075a7 */ /* 0x0022a400080011ff */
[----:B--2---:R-:W-:Y:S05]  /*28c0*/  @!P0 NANOSLEEP.SYNCS 0x989680 ;  /* 0x009896800000895d */ /* 0x004fea0003900000 */
[----:B------:R-:W2:Y:S02]  /*28d0*/  @!P0 SYNCS.PHASECHK.TRANS64 P0, [R0+URZ], R2 ;  /* 0x00000002000085a7 */ /* 0x000ea400080010ff */
[----:B--2---:R-:W-:Y:S05]  /*28e0*/  @P0 EXIT ;  /* 0x000000000000094d */ /* 0x004fea0003800000 */
[----:B------:R-:W-:Y:S05]  /*28f0*/  BRA `(.L_x_47) ;  /* 0xfffffffc00ec7947 */ /* 0x000fea000383ffff */
.L_x_22:
[----:B------:R-:W-:-:S04]  /*2900*/  UISETP.NE.AND UP1, UPT, UR37, URZ, UPT ;  /* 0x000000ff2500728c */ /* 0x000fc8000bf25270 */
[----:B------:R-:W-:-:S09]  /*2910*/  UISETP.NE.OR UP1, UPT, UR10, 0x1, UP1 ;  /* 0x000000010a00788c */ /* 0x000fd20008f25670 */
[----:B------:R-:W-:Y:S05]  /*2920*/  BRA.U UP1, `(.L_x_48) ;  /* 0x00000005014c7547 */ /* 0x000fea000b800000 */
[----:B------:R-:W-:Y:S01]  /*2930*/  HFMA2 R11, -RZ, RZ, 0, 0 ;  /* 0x00000000ff0b7431 */ /* 0x000fe200000001ff */
[----:B------:R-:W-:Y:S01]  /*2940*/  ISETP.GE.U32.AND P2, PT, R10, 0x2, PT ;  /* 0x000000020a00780c */ /* 0x000fe20003f46070 */
[----:B------:R-:W-:Y:S01]  /*2950*/  IMAD.MOV.U32 R12, RZ, RZ, 0x1 ;  /* 0x00000001ff0c7424 */ /* 0x000fe200078e00ff */
[----:B------:R-:W-:Y:S01]  /*2960*/  CS2R R8, SRZ ;  /* 0x0000000000087805 */ /* 0x000fe2000001ff00 */
[----:B------:R-:W-:Y:S01]  /*2970*/  IMAD.MOV.U32 R3, RZ, RZ, RZ ;  /* 0x000000ffff037224 */ /* 0x000fe200078e00ff */
[----:B------:R-:W-:Y:S01]  /*2980*/  UMOV UR4, 0x400 ;  /* 0x0000040000047882 */ /* 0x000fe20000000000 */
[----:B------:R-:W-:Y:S01]  /*2990*/  UMOV UR6, URZ ;  /* 0x000000ff00067c82 */ /* 0x000fe20008000000 */
[----:B------:R-:W-:-:S12]  /*29a0*/  ULEA UR37, UR37, UR4, 0x18 ;  /* 0x0000000425257291 */ /* 0x000fd8000f8ec0ff */
.L_x_52:
[----:B------:R-:W-:Y:S02]  /*29b0*/  LEA R0, R3, UR37, 0x3 ;  /* 0x0000002503007c11 */ /* 0x000fe4000f8e18ff */
[----:B------:R-:W-:-:S03]  /*29c0*/  SHF.L.U32 R4, R8, 0x1f, RZ ;  /* 0x0000001f08047819 */ /* 0x000fc600000006ff */
[----:B------:R-:W-:Y:S01]  /*29d0*/  VIADD R5, R0, 0x110 ;  /* 0x0000011000057836 */ /* 0x000fe20000000000 */
[----:B------:R-:W1:Y:S02]  /*29e0*/  SYNCS.PHASECHK.TRANS64.TRYWAIT P0, [R0+URZ+0x100], R4 ;  /* 0x00010004000075a7 */ /* 0x000e6400080011ff */
[----:B-1----:R-:W-:Y:S05]  /*29f0*/  @!P0 BRA `(.L_x_49) ;  /* 0x0000006c00448947 */ /* 0x002fea0003800000 */
.L_x_162:
[----:B------:R-:W-:Y:S01]  /*2a00*/  ULEA UR5, UR6, UR37, 0x3 ;  /* 0x0000002506057291 */ /* 0x000fe2000f8e18ff */
[----:B-1----:R-:W-:Y:S01]  /*2a10*/  PRMT R0, RZ, 0x654, R5 ;  /* 0x00000654ff007816 */ /* 0x002fe20000000005 */
[----:B------:R-:W-:Y:S01]  /*2a20*/  @!P2 IMAD.MOV.U32 R4, RZ, RZ, 0x10 ;  /* 0x00000010ff04a424 */ /* 0x000fe200078e00ff */
[----:B------:R-:W-:Y:S01]  /*2a30*/  SHF.L.U32 R5, R12, 0x1f, RZ ;  /* 0x0000001f0c057819 */ /* 0x000fe200000006ff */
[----:B------:R-:W-:Y:S01]  /*2a40*/  UIADD3 UR4, UPT, UPT, UR5, 0xa0, URZ ;  /* 0x000000a005047890 */ /* 0x000fe2000fffe0ff */
[----:B------:R1:W-:Y:S05]  /*2a50*/  SYNCS.ARRIVE.TRANS64.RED.A1T0 RZ, [R0+URZ], RZ ;  /* 0x000000ff00ff79a7 */ /* 0x0003ea00081004ff */
[----:B------:R-:W-:Y:S01]  /*2a60*/  IMAD.U32 R6, RZ, RZ, UR4 ;  /* 0x00000004ff067e24 */ /* 0x000fe2000f8e00ff */
[----:B------:R-:W2:Y:S04]  /*2a70*/  SYNCS.PHASECHK.TRANS64.TRYWAIT P0, [UR5+0xb0], R5 ;  /* 0x0000b005ff0075a7 */ /* 0x000ea80008001105 */
[----:B------:R-:W-:Y:S01]  /*2a80*/  PRMT R6, R10, 0x654, R6 ;  /* 0x000006540a067816 */ /* 0x000fe20000000006 */
[----:B-12---:R-:W-:Y:S06]  /*2a90*/  @!P0 BRA `(.L_x_50) ;  /* 0x0000006c00308947 */ /* 0x006fec0003800000 */
.L_x_164:
[----:B------:R-:W-:Y:S01]  /*2aa0*/  ULEA UR4, UR6, UR37, 0x4 ;  /* 0x0000002506047291 */ /* 0x000fe2000f8e20ff */
[----:B------:R-:W-:Y:S01]  /*2ab0*/  SEL R2, R6, R2, !P2 ;  /* 0x0000000206027207 */ /* 0x000fe20005000000 */
[----:B------:R-:W-:Y:S01]  /*2ac0*/  UIADD3 UR5, UPT, UPT, UR5, 0xa0, URZ ;  /* 0x000000a005057890 */ /* 0x000fe2000fffe0ff */
[----:B-1----:R-:W-:Y:S01]  /*2ad0*/  LEA R0, R11, UR37, 0x3 ;  /* 0x000000250b007c11 */ /* 0x002fe2000f8e18ff */
[----:B------:R-:W-:Y:S01]  /*2ae0*/  UIADD3 UR4, UPT, UPT, UR4, 0x130, URZ ;  /* 0x0000013004047890 */ /* 0x000fe2000fffe0ff */
[----:B------:R1:W-:Y:S01]  /*2af0*/  @!P2 SYNCS.ARRIVE.TRANS64.RED RZ, [R2+URZ], R4 ;  /* 0x0000000402ffa9a7 */ /* 0x0003e200080004ff */
[----:B------:R-:W-:Y:S01]  /*2b00*/  UIADD3 UR6, UPT, UPT, UR6, 0x1, URZ ;  /* 0x0000000106067890 */ /* 0x000fe2000fffe0ff */
[----:B------:R-:W-:-:S03]  /*2b10*/  VIADD R3, R3, 0x1 ;  /* 0x0000000103037836 */ /* 0x000fc60000000000 */
[----:B------:R-:W-:Y:S02]  /*2b20*/  UISETP.NE.AND UP0, UPT, UR6, 0x2, UPT ;  /* 0x000000020600788c */ /* 0x000fe4000bf05270 */
[----:B------:R-:W-:Y:S01]  /*2b30*/  ISETP.NE.AND P0, PT, R3, 0x2, PT ;  /* 0x000000020300780c */ /* 0x000fe20003f05270 */
[----:B------:R-:W-:Y:S06]  /*2b40*/  UGETNEXTWORKID.BROADCAST [UR4], [UR5] ;  /* 0x00000000040073ca */ /* 0x000fec0008000100 */
[----:B------:R-:W-:Y:S02]  /*2b50*/  USEL UR4, URZ, 0x1, UP0 ;  /* 0x00000001ff047887 */ /* 0x000fe40008000000 */
[----:B------:R-:W-:-:S04]  /*2b60*/  USEL UR6, UR6, URZ, UP0 ;  /* 0x000000ff06067287 */ /* 0x000fc80008000000 */
[----:B------:R-:W-:Y:S02]  /*2b70*/  LOP3.LUT R12, R12, UR4, RZ, 0x3c, !PT ;  /* 0x000000040c0c7c12 */ /* 0x000fe4000f8e3cff */
[----:B-1----:R-:W-:-:S04]  /*2b80*/  SHF.L.U32 R4, R9, 0x1f, RZ ;  /* 0x0000001f09047819 */ /* 0x002fc800000006ff */
[----:B------:R-:W1:Y:S02]  /*2b90*/  SYNCS.PHASECHK.TRANS64.TRYWAIT P1, [R0+URZ+0xa0], R4 ;  /* 0x0000a004000075a7 */ /* 0x000e6400080211ff */
[----:B-1----:R-:W-:Y:S05]  /*2ba0*/  @!P1 BRA `(.L_x_51) ;  /* 0x0000006c00049947 */ /* 0x002fea0003800000 */
.L_x_165:
[----:B-1----:R-:W-:Y:S01]  /*2bb0*/  LEA R4, R11, UR37, 0x4 ;  /* 0x000000250b047c11 */ /* 0x002fe2000f8e20ff */
[----:B------:R-:W-:Y:S01]  /*2bc0*/  VIADD R0, R0, 0xb0 ;  /* 0x000000b000007836 */ /* 0x000fe20000000000 */
[----:B------:R-:W-:Y:S01]  /*2bd0*/  SEL R3, R3, RZ, P0 ;  /* 0x000000ff03037207 */ /* 0x000fe20000000000 */
[----:B------:R-:W-:-:S03]  /*2be0*/  VIADD R11, R11, 0x1 ;  /* 0x000000010b0b7836 */ /* 0x000fc60000000000 */
[----:B------:R-:W1:Y:S01]  /*2bf0*/  LDS.128 R4, [R4+0x130] ;  /* 0x0001300004047984 */ /* 0x000e620000000c00 */
[----:B------:R-:W-:Y:S02]  /*2c00*/  PRMT R0, RZ, 0x654, R0 ;  /* 0x00000654ff007816 */ /* 0x000fe40000000000 */
[C---:B------:R-:W-:Y:S01]  /*2c10*/  ISETP.NE.AND P1, PT, R11.reuse, 0x2, PT ;  /* 0x000000020b00780c */ /* 0x040fe20003f25270 */
[----:B------:R-:W-:Y:S01]  /*2c20*/  @!PT LDS RZ, [RZ] ;  /* 0x00000000fffff984 */ /* 0x000fe20000000800 */
[----:B------:R-:W-:Y:S01]  /*2c30*/  @!PT LDS RZ, [RZ] ;  /* 0x00000000fffff984 */ /* 0x000fe20000000800 */
[----:B------:R-:W-:Y:S01]  /*2c40*/  @!PT LDS RZ, [RZ] ;  /* 0x00000000fffff984 */ /* 0x000fe20000000800 */
[----:B------:R-:W-:Y:S01]  /*2c50*/  @!PT LDS RZ, [RZ] ;  /* 0x00000000fffff984 */ /* 0x000fe20000000800 */
[----:B------:R2:W-:Y:S06]  /*2c60*/  MEMBAR.ALL.CTA ;  /* 0x0000000000007992 */ /* 0x0005ec0000008000 */
[----:B--2---:R-:W2:Y:S01]  /*2c70*/  FENCE.VIEW.ASYNC.S ;  /* 0x00000000000073c6 */ /* 0x004ea20000000000 */
[----:B------:R-:W-:Y:S01]  /*2c80*/  SEL R11, R11, RZ, P1 ;  /* 0x000000ff0b0b7207 */ /* 0x000fe20000800000 */
[----:B--2---:R2:W-:Y:S01]  /*2c90*/  SYNCS.ARRIVE.TRANS64.RED.A1T0 RZ, [R0+URZ], RZ ;  /* 0x000000ff00ff79a7 */ /* 0x0045e200081004ff */
[----:B-1----:R-:W-:-:S02]  /*2ca0*/  LOP3.LUT P3, RZ, R6, 0x1, RZ, 0xc0, !PT ;  /* 0x0000000106ff7812 */ /* 0x002fc4000786c0ff */
[----:B------:R-:W-:-:S04]  /*2cb0*/  SEL R4, RZ, 0x1, P1 ;  /* 0x00000001ff047807 */ /* 0x000fc80000800000 */
[----:B------:R-:W-:Y:S02]  /*2cc0*/  LOP3.LUT R9, R9, R4, RZ, 0x3c, !PT ;  /* 0x0000000409097212 */ /* 0x000fe400078e3cff */
[----:B--2---:R-:W-:-:S04]  /*2cd0*/  SEL R0, RZ, 0x1, P0 ;  /* 0x00000001ff007807 */ /* 0x004fc80000000000 */
[----:B------:R-:W-:Y:S01]  /*2ce0*/  LOP3.LUT R8, R8, R0, RZ, 0x3c, !PT ;  /* 0x0000000008087212 */ /* 0x000fe200078e3cff */
[----:B------:R-:W-:Y:S06]  /*2cf0*/  @P3 BRA `(.L_x_52) ;  /* 0xfffffffc002c3947 */ /* 0x000fec000383ffff */
[----:B------:R-:W-:Y:S01]  /*2d00*/  ULEA UR5, UR6, UR37, 0x3 ;  /* 0x0000002506057291 */ /* 0x000fe2000f8e18ff */
[----:B------:R-:W-:-:S08]  /*2d10*/  SHF.L.U32 R2, R12, 0x1f, RZ ;  /* 0x0000001f0c027819 */ /* 0x000fd000000006ff */
[----:B------:R-:W1:Y:S02]  /*2d20*/  SYNCS.PHASECHK.TRANS64 P0, [UR5+0xb0], R2 ;  /* 0x0000b002ff0075a7 */ /* 0x000e640008001005 */
[----:B-1----:R-:W-:Y:S05]  /*2d30*/  @P0 BRA `(.L_x_53) ;  /* 0x0000000000080947 */ /* 0x002fea0003800000 */
[----:B------:R-:W1:Y:S02]  /*2d40*/  SYNCS.PHASECHK.TRANS64.TRYWAIT P0, [UR5+0xb0], R2 ;  /* 0x0000b002ff0075a7 */ /* 0x000e640008001105 */
[----:B-1----:R-:W-:Y:S05]  /*2d50*/  @!P0 BRA `(.L_x_54) ;  /* 0x0000006800ac8947 */ /* 0x002fea0003800000 */
.L_x_53:
[----:B------:R-:W-:-:S04]  /*2d60*/  UIADD3 UR4, UPT, UPT, UR6, 0x1, URZ ;  /* 0x0000000106047890 */ /* 0x000fc8000fffe0ff */
[----:B------:R-:W-:-:S04]  /*2d70*/  UISETP.NE.AND UP0, UPT, UR4, 0x2, UPT ;  /* 0x000000020400788c */ /* 0x000fc8000bf05270 */
[----:B------:R-:W-:Y:S02]  /*2d80*/  USEL UR7, URZ, 0x1, UP0 ;  /* 0x00000001ff077887 */ /* 0x000fe40008000000 */
[----:B------:R-:W-:-:S04]  /*2d90*/  USEL UR4, UR4, URZ, UP0 ;  /* 0x000000ff04047287 */ /* 0x000fc80008000000 */
[----:B------:R-:W-:Y:S01]  /*2da0*/  ULEA UR4, UR4, UR37, 0x3 ;  /* 0x0000002504047291 */ /* 0x000fe2000f8e18ff */
[----:B-1----:R-:W-:-:S04]  /*2db0*/  LOP3.LUT R2, R12, UR7, RZ, 0x3c, !PT ;  /* 0x000000070c027c12 */ /* 0x002fc8000f8e3cff */
[----:B------:R-:W-:-:S04]  /*2dc0*/  SHF.L.U32 R0, R2, 0x1f, RZ ;  /* 0x0000001f02007819 */ /* 0x000fc800000006ff */
[----:B------:R-:W1:Y:S02]  /*2dd0*/  SYNCS.PHASECHK.TRANS64 P0, [UR4+0xb0], R0 ;  /* 0x0000b000ff0075a7 */ /* 0x000e640008001004 */
[----:B-1----:R-:W-:Y:S05]  /*2de0*/  @P0 EXIT ;  /* 0x000000000000094d */ /* 0x002fea0003800000 */
[----:B------:R-:W-:Y:S02]  /*2df0*/  SHF.L.U32 R2, R2, 0x1f, RZ ;  /* 0x0000001f02027819 */ /* 0x000fe400000006ff */
[----:B------:R-:W-:-:S07]  /*2e00*/  MOV R0, UR4 ;  /* 0x0000000400007c02 */ /* 0x000fce0008000f00 */
.L_x_55:
[----:B-1----:R1:W2:Y:S02]  /*2e10*/  SYNCS.PHASECHK.TRANS64.TRYWAIT P0, [R0+URZ+0xb0], R2 ;  /* 0x0000b002000075a7 */ /* 0x0022a400080011ff */
[----:B--2---:R-:W-:Y:S05]  /*2e20*/  @!P0 NANOSLEEP.SYNCS 0x989680 ;  /* 0x009896800000895d */ /* 0x004fea0003900000 */
[----:B------:R-:W2:Y:S02]  /*2e30*/  @!P0 SYNCS.PHASECHK.TRANS64 P0, [R0+URZ+0xb0], R2 ;  /* 0x0000b002000085a7 */ /* 0x000ea400080010ff */
[----:B--2---:R-:W-:Y:S05]  /*2e40*/  @P0 EXIT ;  /* 0x000000000000094d */ /* 0x004fea0003800000 */
[----:B------:R-:W-:Y:S05]  /*2e50*/  BRA `(.L_x_55) ;  /* 0xfffffffc00ec7947 */ /* 0x000fea000383ffff */
.L_x_48:
[----:B------:R-:W-:Y:S05]  /*2e60*/  BRA.U UP4, `(.L_x_56) ;  /* 0x0000001104a07547 */ /* 0x000fea000b800000 */
[----:B------:R-:W-:Y:S01]  /*2e70*/  UMOV UR6, 0x40 ;  /* 0x0000004000067882 */ /* 0x000fe20000000000 */
[----:B------:R-:W-:Y:S01]  /*2e80*/  NOP ;  /* 0x0000000000007918 */ /* 0x000fe20000000000 */
[----:B------:R-:W-:Y:S01]  /*2e90*/  ULEA UR6, UR37, UR6, 0x18 ;  /* 0x0000000625067291 */ /* 0x000fe2000f8ec0ff */
[----:B------:R-:W-:Y:S02]  /*2ea0*/  UMOV UR7, 0x400 ;  /* 0x0000040000077882 */ /* 0x000fe40000000000 */
[----:B------:R-:W-:-:S06]  /*2eb0*/  ULEA UR37, UR37, UR7, 0x18 ;  /* 0x0000000725257291 */ /* 0x000fcc000f8ec0ff */
[----:B------:R-:W1:Y:S02]  /*2ec0*/  LDS.U8 R2, [UR6+0x1c] ;  /* 0x00001c06ff027984 */ /* 0x000e640008000000 */
[----:B-1----:R-:W-:-:S13]  /*2ed0*/  ISETP.NE.AND P0, PT, R2, RZ, PT ;  /* 0x000000ff0200720c */ /* 0x002fda0003f05270 */
[----:B------:R-:W-:Y:S05]  /*2ee0*/  @P0 BRA `(.L_x_57) ;  /* 0x0000000400080947 */ /* 0x000fea0003800000 */
[----:B------:R-:W-:Y:S02]  /*2ef0*/  UISETP.NE.U32.AND UP0, UPT, UR5, 0x1, UPT ;  /* 0x000000010500788c */ /* 0x000fe4000bf05070 */
[----:B------:R-:W-:-:S07]  /*2f00*/  UIADD3 UR8, UPT, UPT, UR6, 0x8, URZ ;  /* 0x0000000806087890 */ /* 0x000fce000fffe0ff */
[----:B------:R-:W-:Y:S05]  /*2f10*/  BRA.U !UP0, `(.L_x_58) ;  /* 0x00000001089c7547 */ /* 0x000fea000b800000 */
[----:B------:R-:W-:Y:S01]  /*2f20*/  ELECT P0, URZ, PT ;  /* 0x0000000000ff782f */ /* 0x000fe20003800000 */
[----:B------:R-:W-:-:S12]  /*2f30*/  BSSY B0, `(.L_x_58) ;  /* 0x0000025000007945 */ /* 0x000fd80003800000 */
[----:B------:R-:W-:Y:S05]  /*2f40*/  @!P0 BRA `(.L_x_59) ;  /* 0x00000000008c8947 */ /* 0x000fea0003800000 */
[----:B------:R-:W-:-:S05]  /*2f50*/  UMOV UR7, 0x10 ;  /* 0x0000001000077882 */ /* 0x000fca0000000000 */
[----:B------:R-:W-:Y:S04]  /*2f60*/  DEPBAR.LE SB1, 0x36 ;  /* 0x00009d800000791a */ /* 0x000fe80000000000 */
[----:B------:R-:W1:Y:S02]  /*2f70*/  UTCATOMSWS.2CTA.FIND_AND_SET.ALIGN UP1, UR7, UR7 ;  /* 0x00000007000775e3 */ /* 0x000e640008220800 */
[----:B-1----:R-:W-:Y:S01]  /*2f80*/  MOV R10, UR7 ;  /* 0x00000007000a7c02 */ /* 0x002fe20008000f00 */
[----:B------:R-:W-:Y:S06]  /*2f90*/  BRA.U UP1, `(.L_x_60) ;  /* 0x0000000101187547 */ /* 0x000fec000b800000 */
.L_x_61:
[----:B------:R-:W-:Y:S05]  /*2fa0*/  NANOSLEEP 0x64 ;  /* 0x000000640000795d */ /* 0x000fea0003800000 */
[----:B------:R-:W-:-:S05]  /*2fb0*/  UMOV UR7, 0x10 ;  /* 0x0000001000077882 */ /* 0x000fca0000000000 */
[----:B------:R-:W-:Y:S04]  /*2fc0*/  DEPBAR.LE SB1, 0x36 ;  /* 0x00009d800000791a */ /* 0x000fe80000000000 */
[----:B------:R-:W1:Y:S02]  /*2fd0*/  UTCATOMSWS.2CTA.FIND_AND_SET.ALIGN UP1, UR7, UR7 ;  /* 0x00000007000775e3 */ /* 0x000e640008220800 */
[----:B-1----:R-:W-:Y:S01]  /*2fe0*/  MOV R10, UR7 ;  /* 0x00000007000a7c02 */ /* 0x002fe20008000f00 */
[----:B------:R-:W-:Y:S05]  /*2ff0*/  BRA.U !UP1, `(.L_x_61) ;  /* 0xfffffffd09e87547 */ /* 0x000fea000b83ffff */
.L_x_60:
[----:B------:R-:W1:Y:S01]  /*3000*/  LDS R5, [UR6+0x10] ;  /* 0x00001006ff057984 */ /* 0x000e620008000800 */
[----:B------:R-:W-:Y:S01]  /*3010*/  IMAD.U32 R3, RZ, RZ, UR37 ;  /* 0x00000025ff037e24 */ /* 0x000fe2000f8e00ff */
[----:B------:R-:W-:-:S03]  /*3020*/  MOV R2, UR4 ;  /* 0x0000000400027c02 */ /* 0x000fc60008000f00 */
[----:B------:R-:W-:Y:S01]  /*3030*/  VIADD R3, R3, 0x150 ;  /* 0x0000015003037836 */ /* 0x000fe20000000000 */
[----:B-1----:R-:W-:-:S04]  /*3040*/  SHF.L.U32 R5, R5, 0x1f, RZ ;  /* 0x0000001f05057819 */ /* 0x002fc800000006ff */
[----:B------:R-:W1:Y:S02]  /*3050*/  SYNCS.PHASECHK.TRANS64.TRYWAIT P0, [UR6+0x8], R5 ;  /* 0x00000805ff0075a7 */ /* 0x000e640008001106 */
[----:B-1----:R-:W-:Y:S05]  /*3060*/  @P0 BRA `(.L_x_62) ;  /* 0x0000000000080947 */ /* 0x002fea0003800000 */
[----:B------:R-:W1:Y:S02]  /*3070*/  SYNCS.PHASECHK.TRANS64.TRYWAIT P0, [UR6+0x8], R5 ;  /* 0x00000805ff0075a7 */ /* 0x000e640008001106 */
[----:B-1----:R-:W-:Y:S05]  /*3080*/  @!P0 BRA `(.L_x_63) ;  /* 0x0000006400f88947 */ /* 0x002fea0003800000 */
.L_x_62:
[----:B-1----:R-:W-:Y:S01]  /*3090*/  HFMA2 R4, -RZ, RZ, 0, 5.9604644775390625e-08 ;  /* 0x00000001ff047431 */ /* 0x002fe200000001ff */
[----:B------:R-:W-:Y:S01]  /*30a0*/  UPRMT UR7, UR4, 0x654, UR8 ;  /* 0x0000065404077896 */ /* 0x000fe20008000008 */
[----:B------:R-:W-:Y:S01]  /*30b0*/  IMAD.MOV.U32 R7, RZ, RZ, 0xffff ;  /* 0x0000ffffff077424 */ /* 0x000fe200078e00ff */
[----:B------:R-:W-:Y:S01]  /*30c0*/  PRMT R2, R2, 0x654, R3 ;  /* 0x0000065402027816 */ /* 0x000fe20000000003 */
[----:B------:R-:W-:Y:S02]  /*30d0*/  IMAD.MOV.U32 R5, RZ, RZ, 0x4 ;  /* 0x00000004ff057424 */ /* 0x000fe400078e00ff */
[----:B------:R-:W-:Y:S01]  /*30e0*/  IMAD.SHL.U32 R9, R10, 0x20, RZ ;  /* 0x000000200a097824 */ /* 0x000fe200078e00ff */
[----:B------:R-:W-:Y:S02]  /*30f0*/  MOV R3, UR7 ;  /* 0x0000000700037c02 */ /* 0x000fe40008000f00 */
[-C--:B------:R-:W-:Y:S01]  /*3100*/  SHF.L.U32 R7, R7, R10.reuse, RZ ;  /* 0x0000000a07077219 */ /* 0x080fe200000006ff */
[----:B------:R1:W-:Y:S01]  /*3110*/  SYNCS.ARRIVE.TRANS64.RED RZ, [UR7], R5 ;  /* 0x00000005ffff79a7 */ /* 0x0003e20008000407 */
[----:B------:R-:W-:Y:S01]  /*3120*/  SHF.L.U32 R6, R4, R10, RZ ;  /* 0x0000000a04067219 */ /* 0x000fe200000006ff */
[----:B------:R1:W-:Y:S04]  /*3130*/  STS [UR37+0x150], R9 ;  /* 0x00015009ff007988 */ /* 0x0003e80008000825 */
[----:B------:R1:W-:Y:S04]  /*3140*/  STAS [R2.64], R10 ;  /* 0x0000000a02007dbd */ /* 0x0003e8000c0008ff */
[----:B------:R1:W-:Y:S04]  /*3150*/  ATOMS.OR RZ, [UR6+0x14], R7 ;  /* 0x00001407ffff798c */ /* 0x0003e8000b000006 */
[----:B------:R1:W-:Y:S04]  /*3160*/  ATOMS.OR RZ, [UR6+0x18], R6 ;  /* 0x00001806ffff798c */ /* 0x0003e8000b000006 */
[----:B------:R1:W-:Y:S02]  /*3170*/  ATOMS.XOR RZ, [UR6+0x10], R4 ;  /* 0x00001004ffff798c */ /* 0x0003e4000b800006 */
.L_x_59:
[----:B------:R-:W-:Y:S05]  /*3180*/  BSYNC B0 ;  /* 0x0000000000007941 */ /* 0x000fea0003800000 */
.L_x_58:
[----:B------:R-:W-:Y:S05]  /*3190*/  BRA.U UP0, `(.L_x_64) ;  /* 0x00000001006c7547 */ /* 0x000fea000b800000 */
[----:B------:R-:W-:-:S03]  /*31a0*/  UMOV UR7, 0xffffffff ;  /* 0xffffffff00077882 */ /* 0x000fc60000000000 */
[----:B------:R-:W-:Y:S05]  /*31b0*/  BRA.DIV UR7, `(.L_x_65) ;  /* 0x0000006607c47947 */ /* 0x000fea000b800000 */
[----:B------:R-:W-:-:S13]  /*31c0*/  ELECT P6, URZ, PT ;  /* 0x0000000000ff782f */ /* 0x000fda00038c0000 */
.L_x_169:
[----:B------:R-:W-:Y:S05]  /*31d0*/  @!P6 BRA `(.L_x_64) ;  /* 0x00000000005ce947 */ /* 0x000fea0003800000 */
[----:B-1----:R-:W1:Y:S02]  /*31e0*/  LDS R3, [UR6+0x10] ;  /* 0x00001006ff037984 */ /* 0x002e640008000800 */
[----:B-1----:R-:W-:-:S04]  /*31f0*/  SHF.L.U32 R3, R3, 0x1f, RZ ;  /* 0x0000001f03037819 */ /* 0x002fc800000006ff */
[----:B------:R-:W1:Y:S02]  /*3200*/  SYNCS.PHASECHK.TRANS64.TRYWAIT P0, [UR6+0x8], R3 ;  /* 0x00000803ff0075a7 */ /* 0x000e640008001106 */
[----:B-1----:R-:W-:Y:S05]  /*3210*/  @P0 BRA `(.L_x_66) ;  /* 0x0000000000080947 */ /* 0x002fea0003800000 */
[----:B------:R-:W1:Y:S02]  /*3220*/  SYNCS.PHASECHK.TRANS64.TRYWAIT P0, [UR6+0x8], R3 ;  /* 0x00000803ff0075a7 */ /* 0x000e640008001106 */
[----:B-1----:R-:W-:Y:S05]  /*3230*/  @!P0 BRA `(.L_x_67) ;  /* 0x0000006400c48947 */ /* 0x002fea0003800000 */
.L_x_66:
[----:B------:R-:W2:Y:S01]  /*3240*/  LDS R5, [UR37+0x150] ;  /* 0x00015025ff057984 */ /* 0x000ea20008000800 */
[----:B-1----:R-:W-:Y:S02]  /*3250*/  HFMA2 R2, -RZ, RZ, 0, 5.9604644775390625e-08 ;  /* 0x00000001ff027431 */ /* 0x002fe400000001ff */
[----:B------:R-:W-:Y:S01]  /*3260*/  IMAD.MOV.U32 R3, RZ, RZ, 0xffff ;  /* 0x0000ffffff037424 */ /* 0x000fe200078e00ff */
[----:B------:R-:W-:Y:S01]  /*3270*/  UPRMT UR7, UR4, 0x654, UR8 ;  /* 0x0000065404077896 */ /* 0x000fe20008000008 */
[----:B--2---:R-:W-:-:S03]  /*3280*/  IMAD.SHL.U32 R4, R5, 0x20, RZ ;  /* 0x0000002005047824 */ /* 0x004fc600078e00ff */
[-C--:B------:R-:W-:Y:S02]  /*3290*/  SHF.L.U32 R3, R3, R5.reuse, RZ ;  /* 0x0000000503037219 */ /* 0x080fe400000006ff */
[----:B------:R-:W-:Y:S01]  /*32a0*/  SHF.L.U32 R5, R2, R5, RZ ;  /* 0x0000000502057219 */ /* 0x000fe200000006ff */
[----:B------:R2:W-:Y:S04]  /*32b0*/  STS [UR37+0x150], R4 ;  /* 0x00015004ff007988 */ /* 0x0005e80008000825 */
[----:B------:R2:W-:Y:S04]  /*32c0*/  ATOMS.OR RZ, [UR6+0x14], R3 ;  /* 0x00001403ffff798c */ /* 0x0005e8000b000006 */
[----:B------:R2:W-:Y:S01]  /*32d0*/  ATOMS.OR RZ, [UR6+0x18], R5 ;  /* 0x00001805ffff798c */ /* 0x0005e2000b000006 */
[----:B------:R-:W-:Y:S03]  /*32e0*/  SYNCS.ARRIVE.TRANS64.RED.A1T0 RZ, [UR7], RZ ;  /* 0x000000ffffff79a7 */ /* 0x000fe60008100407 */
[----:B------:R2:W-:Y:S01]  /*32f0*/  ATOMS.XOR RZ, [UR6+0x10], R2 ;  /* 0x00001002ffff798c */ /* 0x0005e2000b800006 */
[----:B------:R-:W-:Y:S05]  /*3300*/  BRA `(.L_x_64) ;  /* 0x0000000000107947 */ /* 0x000fea0003800000 */
.L_x_57:
[----:B------:R-:W-:-:S05]  /*3310*/  MOV R2, 0xffffffff ;  /* 0xffffffff00027802 */ /* 0x000fca0000000f00 */
[----:B------:R1:W-:Y:S02]  /*3320*/  STS [UR37+0x150], R2 ;  /* 0x00015002ff007988 */ /* 0x0003e40008000825 */
[----:B-1----:R-:W-:Y:S02]  /*3330*/  MOV R2, 0x3350 ;  /* 0x0000335000027802 */ /* 0x002fe40000000f00 */
[----:B-----5:R-:W-:Y:S05]  /*3340*/  CALL.REL.NOINC `($__internal_1_$__cuda_sm10x_tcgen05_guardrail_trap_phase_invalid_during_alloc) ;  /* 0x0000006c00987944 */ /* 0x020fea0003c00000 */
.L_x_64:
[----:B------:R-:W-:Y:S05]  /*3350*/  WARPSYNC.ALL ;  /* 0x0000000000007948 */ /* 0x000fea0003800000 */
[----:B------:R-:W3:Y:S01]  /*3360*/  S2UR UR8, SR_CgaCtaId ;  /* 0x00000000000879c3 */ /* 0x000ee20000008800 */
[----:B------:R-:W-:Y:S01]  /*3370*/  UMOV UR6, 0x400 ;  /* 0x0000040000067882 */ /* 0x000fe20000000000 */
[----:B------:R-:W-:-:S06]  /*3380*/  NOP ;  /* 0x0000000000007918 */ /* 0x000fcc0000000000 */
[----:B------:R-:W-:Y:S06]  /*3390*/  BAR.ARV 0x6, 0xa0 ;  /* 0x0182800000007b1d */ /* 0x000fec0000002000 */
[----:B------:R-:W-:Y:S01]  /*33a0*/  LOP3.LUT R0, R0, 0xffff, RZ, 0xc0, !PT ;  /* 0x0000ffff00007812 */ /* 0x000fe200078ec0ff */
[----:B-1----:R-:W-:Y:S01]  /*33b0*/  IMAD.MOV.U32 R9, RZ, RZ, 0x1 ;  /* 0x00000001ff097424 */ /* 0x002fe200078e00ff */
[----:B------:R-:W-:Y:S01]  /*33c0*/  LOP3.LUT R8, R8, 0xffff, RZ, 0xc0, !PT ;  /* 0x0000ffff08087812 */ /* 0x000fe200078ec0ff */
[----:B------:R-:W-:Y:S01]  /*33d0*/  UMOV UR22, URZ ;  /* 0x000000ff00167c82 */ /* 0x000fe20008000000 */
[----:B------:R-:W-:Y:S01]  /*33e0*/  R2UR UR12, R0 ;  /* 0x00000000000c72ca */ /* 0x000fe200000e0000 */
[----:B------:R-:W-:Y:S01]  /*33f0*/  UMOV UR21, URZ ;  /* 0x000000ff00157c82 */ /* 0x000fe20008000000 */
[----:B------:R-:W-:Y:S01]  /*3400*/  R2UR UR13, R8 ;  /* 0x00000000080d72ca */ /* 0x000fe200000e0000 */
[----:B------:R-:W-:Y:S01]  /*3410*/  IMAD.MOV.U32 R8, RZ, RZ, RZ ;  /* 0x000000ffff087224 */ /* 0x000fe200078e00ff */
[----:B------:R-:W-:Y:S01]  /*3420*/  UMOV UR20, URZ ;  /* 0x000000ff00147c82 */ /* 0x000fe20008000000 */
[----:B------:R-:W-:-:S02]  /*3430*/  UISETP.NE.AND UP2, UPT, UR5, URZ, UPT ;  /* 0x000000ff0500728c */ /* 0x000fc4000bf45270 */
[----:B---3--:R-:W-:Y:S01]  /*3440*/  ULEA UR8, UR8, UR6, 0x18 ;  /* 0x0000000608087291 */ /* 0x008fe2000f8ec0ff */
[----:B------:R-:W1:Y:S03]  /*3450*/  LDCU UR6, c[0x0][0x38c] ;  /* 0x00007180ff0677ac */ /* 0x000e660008000800 */
[----:B------:R-:W-:Y:S02]  /*3460*/  UIADD3 UR14, UPT, UPT, UR8, 0x8400, URZ ;  /* 0x00008400080e7890 */ /* 0x000fe4000fffe0ff */
[----:B------:R-:W-:-:S03]  /*3470*/  UIADD3 UR15, UPT, UPT, UR8, 0x12400, URZ ;  /* 0x00012400080f7890 */ /* 0x000fc6000fffe0ff */
[----:B--2---:R-:W2:Y:S01]  /*3480*/  LDS R2, [UR8+0x150] ;  /* 0x00015008ff027984 */ /* 0x004ea20008000800 */
[----:B------:R-:W-:Y:S02]  /*3490*/  USHF.R.U32.HI UR14, URZ, 0x4, UR14 ;  /* 0x00000004ff0e7899 */ /* 0x000fe4000801160e */
[----:B------:R-:W-:Y:S02]  /*34a0*/  USHF.R.U32.HI UR15, URZ, 0x4, UR15 ;  /* 0x00000004ff0f7899 */ /* 0x000fe4000801160f */
[----:B------:R-:W-:Y:S02]  /*34b0*/  ULOP3.LUT UR14, UR14, 0x3fff, URZ, 0xc0, !UPT ;  /* 0x00003fff0e0e7892 */ /* 0x000fe4000f8ec0ff */
[----:B------:R-:W-:Y:S02]  /*34c0*/  ULOP3.LUT UR15, UR15, 0x3fff, URZ, 0xc0, !UPT ;  /* 0x00003fff0f0f7892 */ /* 0x000fe4000f8ec0ff */
[----:B------:R-:W-:Y:S02]  /*34d0*/  ULOP3.LUT UR14, UR14, 0x10000, URZ, 0xfc, !UPT ;  /* 0x000100000e0e7892 */ /* 0x000fe4000f8efcff */
[----:B-1----:R-:W-:-:S02]  /*34e0*/  UIADD3 UR6, UPT, UPT, UR6, 0x1f, URZ ;  /* 0x0000001f06067890 */ /* 0x002fc4000fffe0ff */
[----:B------:R-:W-:Y:S02]  /*34f0*/  ULOP3.LUT UR15, UR15, 0x10000, URZ, 0xfc, !UPT ;  /* 0x000100000f0f7892 */ /* 0x000fe4000f8efcff */
[----:B------:R-:W-:Y:S01]  /*3500*/  USHF.R.S32.HI UR7, URZ, 0x1f, UR6 ;  /* 0x0000001fff077899 */ /* 0x000fe20008011406 */
[----:B------:R-:W-:Y:S01]  /*3510*/  UMOV UR28, 0x0 ;  /* 0x00000000001c7882 */ /* 0x000fe20000000000 */
[----:B------:R-:W-:Y:S02]  /*3520*/  UMOV UR29, 0x10200490 ;  /* 0x10200490001d7882 */ /* 0x000fe40000000000 */
[----:B------:R-:W-:Y:S01]  /*3530*/  ULEA.HI UR7, UR7, UR6, URZ, 0x5 ;  /* 0x0000000607077291 */ /* 0x000fe2000f8f28ff */
[----:B------:R-:W-:Y:S01]  /*3540*/  UMOV UR26, 0x0 ;  /* 0x00000000001a7882 */ /* 0x000fe20000000000 */
[----:B------:R-:W-:Y:S02]  /*3550*/  UMOV UR27, 0x10200490 ;  /* 0x10200490001b7882 */ /* 0x000fe40000000000 */
[----:B------:R-:W-:-:S04]  /*3560*/  USHF.R.S32.HI UR7, URZ, 0x5, UR7 ;  /* 0x00000005ff077899 */ /* 0x000fc80008011407 */
[----:B------:R-:W-:-:S04]  /*3570*/  UISETP.LT.AND UP0, UPT, UR7, 0x1, UPT ;  /* 0x000000010700788c */ /* 0x000fc8000bf01270 */
[----:B------:R-:W-:Y:S01]  /*3580*/  USEL UR23, UR7, 0x1, !UP0 ;  /* 0x0000000107177887 */ /* 0x000fe2000c000000 */
[----:B--2---:R-:W-:Y:S02]  /*3590*/  R2UR UR24, R2 ;  /* 0x00000000021872ca */ /* 0x004fe400000e0000 */
[----:B------:R-:W-:-:S13]  /*35a0*/  CS2R R2, SRZ ;  /* 0x0000000000027805 */ /* 0x000fda000001ff00 */
.L_x_75:
[C---:B------:R-:W-:Y:S02]  /*35b0*/  LEA R0, R8.reuse, UR8, 0x3 ;  /* 0x0000000808007c11 */ /* 0x040fe4000f8e18ff */
[----:B------:R-:W-:Y:S02]  /*35c0*/  SHF.L.U32 R4, R3, 0x1f, RZ ;  /* 0x0000001f03047819 */ /* 0x000fe400000006ff */
[----:B------:R-:W-:Y:S02]  /*35d0*/  LEA R5, R8, UR8, 0x4 ;  /* 0x0000000808057c11 */ /* 0x000fe4000f8e20ff */
[----:B------:R-:W1:Y:S02]  /*35e0*/  SYNCS.PHASECHK.TRANS64.TRYWAIT P0, [R0+URZ+0xa0], R4 ;  /* 0x0000a004000075a7 */ /* 0x000e6400080011ff */
[----:B-1-34-:R-:W-:Y:S05]  /*35f0*/  @!P0 BRA `(.L_x_68) ;  /* 0x0000006000ec8947 */ /* 0x01afea0003800000 */
.L_x_170:
[----:B-1----:R-:W1:Y:S01]  /*3600*/  LDS.128 R4, [R5+0x130] ;  /* 0x0001300005047984 */ /* 0x002e620000000c00 */
[----:B------:R-:W-:Y:S02]  /*3610*/  VIADD R0, R0, 0xb0 ;  /* 0x000000b000007836 */ /* 0x000fe40000000000 */
[----:B------:R-:W-:Y:S01]  /*3620*/  VIADD R8, R8, 0x1 ;  /* 0x0000000108087836 */ /* 0x000fe20000000000 */
[----:B------:R-:W-:Y:S01]  /*3630*/  @!PT LDS RZ, [RZ] ;  /* 0x00000000fffff984 */ /* 0x000fe20000000800 */
[----:B------:R-:W-:Y:S01]  /*3640*/  @!PT LDS RZ, [RZ] ;  /* 0x00000000fffff984 */ /* 0x000fe20000000800 */
[----:B------:R-:W-:Y:S01]  /*3650*/  @!PT LDS RZ, [RZ] ;  /* 0x00000000fffff984 */ /* 0x000fe20000000800 */
[----:B------:R-:W-:Y:S01]  /*3660*/  @!PT LDS RZ, [RZ] ;  /* 0x00000000fffff984 */ /* 0x000fe20000000800 */
[----:B------:R2:W-:Y:S06]  /*3670*/  MEMBAR.ALL.CTA ;  /* 0x0000000000007992 */ /* 0x0005ec0000008000 */
[----:B--2---:R-:W2:Y:S01]  /*3680*/  FENCE.VIEW.ASYNC.S ;  /* 0x00000000000073c6 */ /* 0x004ea20000000000 */
[----:B------:R-:W-:-:S04]  /*3690*/  PRMT R0, RZ, 0x654, R0 ;  /* 0x00000654ff007816 */ /* 0x000fc80000000000 */
[----:B--2---:R2:W-:Y:S01]  /*36a0*/  SYNCS.ARRIVE.TRANS64.RED.A1T0 RZ, [R0+URZ], RZ ;  /* 0x000000ff00ff79a7 */ /* 0x0045e200081004ff */
[----:B-1----:R-:W-:Y:S01]  /*36b0*/  LOP3.LUT P1, RZ, R6, 0x1, RZ, 0xc0, !PT ;  /* 0x0000000106ff7812 */ /* 0x002fe2000782c0ff */
[----:B--2---:R-:W-:-:S12]  /*36c0*/  BRA.U UP2, `(.L_x_69) ;  /* 0x0000000102e07547 */ /* 0x004fd8000b800000 */
[----:B------:R-:W1:Y:S01]  /*36d0*/  LDCU UR6, c[0x0][0x38c] ;  /* 0x00007180ff0677ac */ /* 0x000e620008000800 */
[----:B------:R-:W-:Y:S02]  /*36e0*/  PLOP3.LUT P2, PT, PT, PT, PT, 0x80, 0x8 ;  /* 0x000000000008781c */ /* 0x000fe40003f4f070 */
[----:B------:R-:W-:Y:S01]  /*36f0*/  SHF.L.U32 R4, R9, 0x1f, RZ ;  /* 0x0000001f09047819 */ /* 0x000fe200000006ff */
[----:B------:R-:W-:Y:S02]  /*3700*/  ULEA UR10, UR22, UR8, 0x3 ;  /* 0x00000008160a7291 */ /* 0x000fe4000f8e18ff */
[----:B------:R-:W-:Y:S02]  /*3710*/  ULEA UR11, UR22, UR24, 0x7 ;  /* 0x00000018160b7291 */ /* 0x000fe4000f8e38ff */
[----:B-1----:R-:W-:-:S06]  /*3720*/  UISETP.GE.AND UP0, UPT, UR6, 0x1, UPT ;  /* 0x000000010600788c */ /* 0x002fcc000bf06270 */
[----:B------:R-:W-:-:S05]  /*3730*/  PLOP3.LUT P0, PT, PT, PT, UP0, 0x80, 0x8 ;  /* 0x000000000008781c */ /* 0x000fca0003f0f008 */
[----:B------:R-:W-:-:S08]  /*3740*/  @UP0 ULEA UR6, UR21, UR8, 0x3 ;  /* 0x0000000815060291 */ /* 0x000fd0000f8e18ff */
[----:B------:R-:W-:-:S04]  /*3750*/  @P0 SHF.L.U32 R0, R2, 0x1f, RZ ;  /* 0x0000001f02000819 */ /* 0x000fc800000006ff */
[----:B------:R1:W2:Y:S01]  /*3760*/  @P0 SYNCS.PHASECHK.TRANS64.TRYWAIT P2, [UR6], R0 ;  /* 0x00000000ff0005a7 */ /* 0x0002a20008041106 */
[----:B------:R-:W3:Y:S02]  /*3770*/  SYNCS.PHASECHK.TRANS64.TRYWAIT P0, [UR10+0xe0], R4 ;  /* 0x0000e004ff0075a7 */ /* 0x000ee4000800110a */
[----:B-123--:R-:W-:Y:S05]  /*3780*/  @!P0 BRA `(.L_x_70) ;  /* 0x00000060009c8947 */ /* 0x00efea0003800000 */
.L_x_172:
[----:B------:R-:W-:Y:S01]  /*3790*/  UMOV UR19, UR20 ;  /* 0x0000001400137c82 */ /* 0x000fe20008000000 */
[----:B------:R-:W-:Y:S05]  /*37a0*/  BRA.U !UP0, `(.L_x_71) ;  /* 0x0000000108987547 */ /* 0x000fea000b800000 */
[----:B------:R-:W-:Y:S02]  /*37b0*/  UIADD3 UR19, UPT, UPT, UR23, UR20, URZ ;  /* 0x0000001417137290 */ /* 0x000fe4000fffe0ff */
[----:B------:R-:W-:Y:S01]  /*37c0*/  UPLOP3.LUT UP3, UPT, UPT, UPT, UPT, 0x40, 0x4 ;  /* 0x000000000004789c */ /* 0x000fe20003f6e870 */
[----:B------:R-:W-:Y:S01]  /*37d0*/  UMOV UR18, UR7 ;  /* 0x0000000700127c82 */ /* 0x000fe20008000000 */
[----:B------:R-:W-:-:S09]  /*37e0*/  UMOV UR17, UR21 ;  /* 0x0000001500117c82 */ /* 0x000fd20008000000 */
.L_x_74:
[----:B--2---:R-:W-:Y:S01]  /*37f0*/  ULEA UR9, UR17, UR8, 0x3 ;  /* 0x0000000811097291 */ /* 0x004fe2000f8e18ff */
[----:B---3--:R-:W-:Y:S11]  /*3800*/  @P2 BRA `(.L_x_72) ;  /* 0x00000000000c2947 */ /* 0x008ff60003800000 */
[----:B-1----:R-:W-:Y:S04]  /*3810*/  SHF.L.U32 R4, R2, 0x1f, RZ ;  /* 0x0000001f02047819 */ /* 0x002fe800000006ff */
[----:B------:R-:W1:Y:S02]  /*3820*/  SYNCS.PHASECHK.TRANS64.TRYWAIT P0, [UR9], R4 ;  /* 0x00000004ff0075a7 */ /* 0x000e640008001109 */
[----:B-1----:R-:W-:Y:S05]  /*3830*/  @!P0 BRA `(.L_x_73) ;  /* 0x0000006000888947 */ /* 0x002fea0003800000 */
.L_x_72:
[----:B------:R-:W-:Y:S01]  /*3840*/  UISETP.NE.AND UP0, UPT, UR18, 0x1, UPT ;  /* 0x000000011200788c */ /* 0x000fe2000bf05270 */
[----:B------:R-:W-:Y:S01]  /*3850*/  PLOP3.LUT P2, PT, PT, PT, PT, 0x80, 0x8 ;  /* 0x000000000008781c */ /* 0x000fe20003f4f070 */
[----:B------:R-:W-:Y:S02]  /*3860*/  UIADD3 UR21, UPT, UPT, UR17, 0x1, URZ ;  /* 0x0000000111157890 */ /* 0x000fe4000fffe0ff */
[----:B------:R-:W-:Y:S02]  /*3870*/  ULEA UR30, UR17, UR15, 0x8 ;  /* 0x0000000f111e7291 */ /* 0x000fe4000f8e40ff */
[----:B------:R-:W-:Y:S01]  /*3880*/  UISETP.NE.AND UP1, UPT, UR21, 0x5, UPT ;  /* 0x000000051500788c */ /* 0x000fe2000bf25270 */
[----:B------:R-:W-:Y:S01]  /*3890*/  PLOP3.LUT P0, PT, PT, PT, UP0, 0x80, 0x8 ;  /* 0x000000000008781c */ /* 0x000fe20003f0f008 */
[----:B------:R-:W-:Y:S02]  /*38a0*/  ULEA UR32, UR17, UR14, 0x9 ;  /* 0x0000000e11207291 */ /* 0x000fe4000f8e48ff */
[----:B------:R-:W-:Y:S02]  /*38b0*/  USEL UR16, URZ, 0x1, UP1 ;  /* 0x00000001ff107887 */ /* 0x000fe40008800000 */
[----:B------:R-:W-:Y:S02]  /*38c0*/  USEL UR21, UR21, URZ, UP1 ;  /* 0x000000ff15157287 */ /* 0x000fe40008800000 */
[----:B------:R-:W-:Y:S02]  /*38d0*/  UIADD3 UR36, UPT, UPT, UR30, 0x2, URZ ;  /* 0x000000021e247890 */ /* 0x000fe4000fffe0ff */
[----:B------:R-:W-:Y:S01]  /*38e0*/  @UP0 ULEA UR6, UR21, UR8, 0x3 ;  /* 0x0000000815060291 */ /* 0x000fe2000f8e18ff */
[----:B------:R-:W-:Y:S01]  /*38f0*/  LOP3.LUT R2, R2, UR16, RZ, 0x3c, !PT ;  /* 0x0000001002027c12 */ /* 0x000fe2000f8e3cff */
[----:B------:R-:W-:Y:S02]  /*3900*/  UIADD3 UR34, UPT, UPT, UR32, 0x2, URZ ;  /* 0x0000000220227890 */ /* 0x000fe4000fffe0ff */
[----:B------:R-:W-:Y:S01]  /*3910*/  UIADD3 UR9, UPT, UPT, UR9, 0x28, URZ ;  /* 0x0000002809097890 */ /* 0x000fe2000fffe0ff */
[----:B-1----:R-:W-:Y:S01]  /*3920*/  @P0 SHF.L.U32 R0, R2, 0x1f, RZ ;  /* 0x0000001f02000819 */ /* 0x002fe200000006ff */
[----:B------:R-:W-:Y:S01]  /*3930*/  UMOV UR31, 0x80004020 ;  /* 0x80004020001f7882 */ /* 0x000fe20000000000 */
[----:B------:R-:W-:Y:S01]  /*3940*/  UMOV UR33, 0x80004020 ;  /* 0x8000402000217882 */ /* 0x000fe20000000000 */
[----:B------:R-:W-:Y:S01]  /*3950*/  UMOV UR37, 0x80004020 ;  /* 0x8000402000257882 */ /* 0x000fe20000000000 */
[----:B------:R2:W3:Y:S01]  /*3960*/  @P0 SYNCS.PHASECHK.TRANS64.TRYWAIT P2, [UR6], R0 ;  /* 0x00000000ff0005a7 */ /* 0x0004e20008041106 */
[----:B------:R-:W-:Y:S01]  /*3970*/  UIADD3 UR20, UPT, UPT, UR20, 0x1, URZ ;  /* 0x0000000114147890 */ /* 0x000fe2000fffe0ff */
[----:B------:R2:W-:Y:S01]  /*3980*/  UTCHMMA.2CTA gdesc[UR32], gdesc[UR30], tmem[UR11], tmem[UR28], idesc[UR29], UP3 ;  /* 0x00ff1c1e200075ea */ /* 0x0005e20009a0000b */
[----:B------:R-:W-:Y:S02]  /*3990*/  UIADD3 UR18, UPT, UPT, UR18, -0x1, URZ ;  /* 0xffffffff12127890 */ /* 0x000fe4000fffe0ff */
[----:B------:R-:W-:Y:S02]  /*39a0*/  UISETP.NE.AND UP0, UPT, UR20, UR19, UPT ;  /* 0x000000131400728c */ /* 0x000fe4000bf05270 */
[----:B------:R-:W-:Y:S01]  /*39b0*/  UPLOP3.LUT UP3, UPT, UPT, UPT, UPT, 0x80, 0x8 ;  /* 0x000000000008789c */ /* 0x000fe20003f6f070 */
[----:B------:R-:W-:Y:S01]  /*39c0*/  UMOV UR35, 0x80004020 ;  /* 0x8000402000237882 */ /* 0x000fe20000000000 */
[----:B------:R-:W-:Y:S01]  /*39d0*/  UMOV UR17, UR21 ;  /* 0x0000001500117c82 */ /* 0x000fe20008000000 */
[----:B------:R2:W-:Y:S01]  /*39e0*/  UTCHMMA.2CTA gdesc[UR34], gdesc[UR36], tmem[UR11], tmem[UR26], idesc[UR27], UPT ;  /* 0x00ff1a24220075ea */ /* 0x0005e2000ba0000b */
[----:B------:R2:W-:Y:S03]  /*39f0*/  UTCBAR.2CTA.MULTICAST [UR9], URZ, UR13 ;  /* 0x000000ff090073e9 */ /* 0x0005e6000820080d */
[----:B------:R-:W-:Y:S05]  /*3a00*/  BRA.U UP0, `(.L_x_74) ;  /* 0xfffffffd00787547 */ /* 0x000fea000b83ffff */
.L_x_71:
[----:B------:R-:W-:Y:S01]  /*3a10*/  UIADD3 UR10, UPT, UPT, UR10, 0xc0, URZ ;  /* 0x000000c00a0a7890 */ /* 0x000fe2000fffe0ff */
[----:B------:R-:W-:-:S08]  /*3a20*/  UMOV UR20, UR19 ;  /* 0x0000001300147c82 */ /* 0x000fd00008000000 */
[----:B------:R4:W-:Y:S01]  /*3a30*/  UTCBAR.2CTA.MULTICAST [UR10], URZ, UR12 ;  /* 0x000000ff0a0073e9 */ /* 0x0009e2000820080c */
[----:B------:R-:W-:Y:S02]  /*3a40*/  NOP ;  /* 0x0000000000007918 */ /* 0x000fe40000000000 */
.L_x_69:
[----:B------:R-:W-:Y:S01]  /*3a50*/  UIADD3 UR22, UPT, UPT, UR22, 0x1, URZ ;  /* 0x0000000116167890 */ /* 0x000fe2000fffe0ff */
[----:B------:R-:W-:-:S03]  /*3a60*/  ISETP.NE.AND P0, PT, R8, 0x2, PT ;  /* 0x000000020800780c */ /* 0x000fc60003f05270 */
[----:B------:R-:W-:Y:S01]  /*3a70*/  UISETP.NE.AND UP0, UPT, UR22, 0x4, UPT ;  /* 0x000000041600788c */ /* 0x000fe2000bf05270 */
[----:B-12---:R-:W-:Y:S02]  /*3a80*/  SEL R0, RZ, 0x1, P0 ;  /* 0x00000001ff007807 */ /* 0x006fe40000000000 */
[----:B------:R-:W-:Y:S01]  /*3a90*/  SEL R8, R8, RZ, P0 ;  /* 0x000000ff08087207 */ /* 0x000fe20000000000 */
[----:B------:R-:W-:Y:S01]  /*3aa0*/  USEL UR6, URZ, 0x1, UP0 ;  /* 0x00000001ff067887 */ /* 0x000fe20008000000 */
[----:B------:R-:W-:Y:S01]  /*3ab0*/  LOP3.LUT R3, R3, R0, RZ, 0x3c, !PT ;  /* 0x0000000003037212 */ /* 0x000fe200078e3cff */
[----:B------:R-:W-:-:S04]  /*3ac0*/  USEL UR22, UR22, URZ, UP0 ;  /* 0x000000ff16167287 */ /* 0x000fc80008000000 */
[----:B------:R-:W-:Y:S01]  /*3ad0*/  LOP3.LUT R9, R9, UR6, RZ, 0x3c, !PT ;  /* 0x0000000609097c12 */ /* 0x000fe2000f8e3cff */
[----:B------:R-:W-:Y:S07]  /*3ae0*/  @P1 BRA `(.L_x_75) ;  /* 0xfffffff800b01947 */ /* 0x000fee000383ffff */
[----:B------:R-:W1:Y:S01]  /*3af0*/  S2UR UR6, SR_CgaCtaId ;  /* 0x00000000000679c3 */ /* 0x000e620000008800 */
[----:B------:R-:W-:Y:S01]  /*3b00*/  ELECT P0, URZ, PT ;  /* 0x0000000000ff782f */ /* 0x000fe20003800000 */
[----:B------:R-:W-:Y:S01]  /*3b10*/  HFMA2 R0, -RZ, RZ, 0, 5.9604644775390625e-08 ;  /* 0x00000001ff007431 */ /* 0x000fe200000001ff */
[----:B------:R-:W-:-:S05]  /*3b20*/  UMOV UR7, 0x40 ;  /* 0x0000004000077882 */ /* 0x000fca0000000000 */
[----:B------:R-:W-:Y:S01]  /*3b30*/  UVIRTCOUNT.DEALLOC.SMPOOL 0x80 ;  /* 0x000000800000784c */ /* 0x000fe20000000000 */
[----:B------:R-:W-:Y:S02]  /*3b40*/  UISETP.NE.AND UP0, UPT, UR5, URZ, UPT ;  /* 0x000000ff0500728c */ /* 0x000fe4000bf05270 */
[----:B-1----:R-:W-:-:S09]  /*3b50*/  ULEA UR6, UR6, UR7, 0x18 ;  /* 0x0000000706067291 */ /* 0x002fd2000f8ec0ff */
[----:B------:R1:W-:Y:S01]  /*3b60*/  @P0 STS.U8 [UR6+0x1c], R0 ;  /* 0x00001c00ff000988 */ /* 0x0003e20008000006 */
[----:B------:R-:W-:Y:S05]  /*3b70*/  BRA.U UP0, `(.L_x_76) ;  /* 0x0000000100a07547 */ /* 0x000fea000b800000 */
[----:B------:R-:W-:Y:S01]  /*3b80*/  UIADD3 UR5, UPT, UPT, UR8, 0xe0, URZ ;  /* 0x000000e008057890 */ /* 0x000fe2000fffe0ff */
[----:B------:R-:W-:-:S03]  /*3b90*/  SHF.L.U32 R2, R9, 0x1f, RZ ;  /* 0x0000001f09027819 */ /* 0x000fc600000006ff */
[----:B------:R-:W-:-:S09]  /*3ba0*/  ULEA UR7, UR22, UR5, 0x3 ;  /* 0x0000000516077291 */ /* 0x000fd2000f8e18ff */
[----:B------:R-:W2:Y:S02]  /*3bb0*/  SYNCS.PHASECHK.TRANS64.TRYWAIT P0, [UR7], R2 ;  /* 0x00000002ff0075a7 */ /* 0x000ea40008001107 */
[----:B--2---:R-:W-:Y:S05]  /*3bc0*/  @!P0 BRA `(.L_x_77) ;  /* 0x0000005c00bc8947 */ /* 0x004fea0003800000 */
.L_x_175:
[----:B------:R-:W-:-:S04]  /*3bd0*/  UIADD3 UR9, UPT, UPT, UR22, 0x1, URZ ;  /* 0x0000000116097890 */ /* 0x000fc8000fffe0ff */
[----:B------:R-:W-:-:S04]  /*3be0*/  UISETP.NE.AND UP1, UPT, UR9, 0x4, UPT ;  /* 0x000000040900788c */ /* 0x000fc8000bf25270 */
[----:B----4-:R-:W-:Y:S02]  /*3bf0*/  USEL UR10, URZ, 0x1, UP1 ;  /* 0x00000001ff0a7887 */ /* 0x010fe40008800000 */
[----:B------:R-:W-:-:S04]  /*3c00*/  USEL UR9, UR9, URZ, UP1 ;  /* 0x000000ff09097287 */ /* 0x000fc80008800000 */
[----:B------:R-:W-:Y:S01]  /*3c10*/  ULEA UR7, UR9, UR5, 0x3 ;  /* 0x0000000509077291 */ /* 0x000fe2000f8e18ff */
[----:B-1----:R-:W-:-:S04]  /*3c20*/  LOP3.LUT R2, R9, UR10, RZ, 0x3c, !PT ;  /* 0x0000000a09027c12 */ /* 0x002fc8000f8e3cff */
[----:B------:R-:W-:-:S04]  /*3c30*/  SHF.L.U32 R3, R2, 0x1f, RZ ;  /* 0x0000001f02037819 */ /* 0x000fc800000006ff */
[----:B------:R-:W1:Y:S02]  /*3c40*/  SYNCS.PHASECHK.TRANS64.TRYWAIT P0, [UR7], R3 ;  /* 0x00000003ff0075a7 */ /* 0x000e640008001107 */
[----:B-1----:R-:W-:Y:S05]  /*3c50*/  @!P0 BRA `(.L_x_78) ;  /* 0x0000005c00b08947 */ /* 0x002fea0003800000 */
.L_x_177:
        /* <DEDUP_REMOVED lines=9> */
.L_x_179:
[----:B------:R-:W-:-:S04]  /*3cf0*/  UIADD3 UR9, UPT, UPT, UR9, 0x1, URZ ;  /* 0x0000000109097890 */ /* 0x000fc8000fffe0ff */
[----:B------:R-:W-:-:S04]  /*3d00*/  UISETP.NE.AND UP1, UPT, UR9, 0x4, UPT ;  /* 0x000000040900788c */ /* 0x000fc8000bf25270 */
[----:B------:R-:W-:Y:S02]  /*3d10*/  USEL UR7, URZ, 0x1, UP1 ;  /* 0x00000001ff077887 */ /* 0x000fe40008800000 */
[----:B------:R-:W-:-:S04]  /*3d20*/  USEL UR9, UR9, URZ, UP1 ;  /* 0x000000ff09097287 */ /* 0x000fc80008800000 */
[----:B------:R-:W-:Y:S01]  /*3d30*/  ULEA UR9, UR9, UR5, 0x3 ;  /* 0x0000000509097291 */ /* 0x000fe2000f8e18ff */
[----:B------:R-:W-:-:S04]  /*3d40*/  LOP3.LUT R2, R2, UR7, RZ, 0x3c, !PT ;  /* 0x0000000702027c12 */ /* 0x000fc8000f8e3cff */
[----:B------:R-:W-:Y:S01]  /*3d50*/  SHF.L.U32 R2, R2, 0x1f, RZ ;  /* 0x0000001f02027819 */ /* 0x000fe200000006ff */
[----:B-1----:R-:W-:-:S04]  /*3d60*/  IMAD.U32 R0, RZ, RZ, UR9 ;  /* 0x00000009ff007e24 */ /* 0x002fc8000f8e00ff */
[----:B------:R1:W2:Y:S03]  /*3d70*/  SYNCS.PHASECHK.TRANS64.TRYWAIT P0, [R0+URZ], R2 ;  /* 0x00000002000075a7 */ /* 0x0002a600080011ff */
[----:B--2---:R-:W-:Y:S05]  /*3d80*/  @!P0 NANOSLEEP.SYNCS 0x989680 ;  /* 0x009896800000895d */ /* 0x004fea0003900000 */
[----:B------:R-:W2:Y:S02]  /*3d90*/  @!P0 SYNCS.PHASECHK.TRANS64 P0, [R0+URZ], R2 ;  /* 0x00000002000085a7 */ /* 0x000ea400080010ff */
[----:B--2---:R-:W-:Y:S05]  /*3da0*/  @P0 BRA `(.L_x_80) ;  /* 0x0000000000200947 */ /* 0x004fea0003800000 */
.L_x_81:
[----:B--2---:R2:W4:Y:S02]  /*3db0*/  SYNCS.PHASECHK.TRANS64.TRYWAIT P0, [R0+URZ], R2 ;  /* 0x00000002000075a7 */ /* 0x00452400080011ff */
[----:B----4-:R-:W-:Y:S05]  /*3dc0*/  @!P0 NANOSLEEP.SYNCS 0x989680 ;  /* 0x009896800000895d */ /* 0x010fea0003900000 */
[----:B------:R-:W4:Y:S02]  /*3dd0*/  @!P0 SYNCS.PHASECHK.TRANS64 P0, [R0+URZ], R2 ;  /* 0x00000002000085a7 */ /* 0x000f2400080010ff */
[----:B----4-:R-:W-:Y:S05]  /*3de0*/  @!P0 BRA `(.L_x_81) ;  /* 0xfffffffc00f08947 */ /* 0x010fea000383ffff */
[----:B------:R-:W-:Y:S05]  /*3df0*/  BRA `(.L_x_80) ;  /* 0x00000000000c7947 */ /* 0x000fea0003800000 */
.L_x_76:
[----:B------:R-:W-:-:S04]  /*3e00*/  UIADD3 UR5, UPT, UPT, UR8, 0x120, URZ ;  /* 0x0000012008057890 */ /* 0x000fc8000fffe0ff */
[----:B------:R-:W-:-:S09]  /*3e10*/  UPRMT UR5, UR4, 0x654, UR5 ;  /* 0x0000065404057896 */ /* 0x000fd20008000005 */
[----:B------:R-:W-:Y:S03]  /*3e20*/  SYNCS.ARRIVE.TRANS64.RED.A1T0 RZ, [UR5], RZ ;  /* 0x000000ffffff79a7 */ /* 0x000fe60008100405 */
.L_x_80:
[----:B-12---:R-:W-:Y:S01]  /*3e30*/  SHF.L.U32 R2, RZ, 0x1f, RZ ;  /* 0x0000001fff027819 */ /* 0x006fe200000006ff */
[----:B------:R-:W-:Y:S01]  /*3e40*/  UIADD3 UR5, UPT, UPT, UR8, 0x120, URZ ;  /* 0x0000012008057890 */ /* 0x000fe2000fffe0ff */
[----:B------:R-:W-:Y:S02]  /*3e50*/  PLOP3.LUT P0, PT, PT, PT, UP0, 0x80, 0x8 ;  /* 0x000000000008781c */ /* 0x000fe40003f0f008 */
[----:B------:R-:W1:Y:S02]  /*3e60*/  SYNCS.PHASECHK.TRANS64.TRYWAIT P1, [UR8+0x120], R2 ;  /* 0x00012002ff0075a7 */ /* 0x000e640008021108 */
[----:B-1----:R-:W-:Y:S09]  /*3e70*/  @!P1 BRA `(.L_x_82) ;  /* 0x0000005c00589947 */ /* 0x002ff20003800000 */
.L_x_181:
[----:B------:R-:W-:Y:S01]  /*3e80*/  @!UP0 UPRMT UR5, UR4, 0x654, UR5 ;  /* 0x0000065404058896 */ /* 0x000fe20008000005 */
[----:B------:R-:W-:Y:S02]  /*3e90*/  UMOV UR8, 0xffff ;  /* 0x0000ffff00087882 */ /* 0x000fe40000000000 */
[----:B------:R-:W-:-:S06]  /*3ea0*/  UMOV UR4, 0x1 ;  /* 0x0000000100047882 */ /* 0x000fcc0000000000 */
[----:B------:R-:W-:Y:S01]  /*3eb0*/  @!P0 SYNCS.ARRIVE.TRANS64.RED.A1T0 RZ, [UR5], RZ ;  /* 0x000000ffffff89a7 */ /* 0x000fe20008100405 */
[----:B------:R-:W-:Y:S01]  /*3ec0*/  NOP ;  /* 0x0000000000007918 */ /* 0x000fe20000000000 */
[----:B-1----:R-:W1:Y:S01]  /*3ed0*/  LDS R0, [UR6+0x14] ;  /* 0x00001406ff007984 */ /* 0x002e620008000800 */
[----:B------:R-:W-:-:S04]  /*3ee0*/  ULOP3.LUT UR5, UR24, 0xffff, URZ, 0xc0, !UPT ;  /* 0x0000ffff18057892 */ /* 0x000fc8000f8ec0ff */
[----:B------:R-:W-:-:S04]  /*3ef0*/  USHF.R.U32.HI UR5, URZ, 0x5, UR5 ;  /* 0x00000005ff057899 */ /* 0x000fc80008011605 */
[----:B------:R-:W-:Y:S02]  /*3f00*/  USHF.L.U32 UR8, UR8, UR5, URZ ;  /* 0x0000000508087299 */ /* 0x000fe400080006ff */
[----:B------:R-:W-:-:S04]  /*3f10*/  USHF.L.U32 UR4, UR4, UR5, URZ ;  /* 0x0000000504047299 */ /* 0x000fc800080006ff */
[----:B-1----:R-:W-:-:S04]  /*3f20*/  LOP3.LUT R0, R0, UR8, RZ, 0xc0, !PT ;  /* 0x0000000800007c12 */ /* 0x002fc8000f8ec0ff */
[----:B------:R-:W-:-:S13]  /*3f30*/  ISETP.NE.AND P0, PT, R0, UR8, PT ;  /* 0x0000000800007c0c */ /* 0x000fda000bf05270 */
[----:B------:R-:W-:Y:S05]  /*3f40*/  @P0 BRA `(.L_x_83) ;  /* 0x0000000000580947 */ /* 0x000fea0003800000 */
[----:B------:R-:W1:Y:S02]  /*3f50*/  LDS R0, [UR6+0x18] ;  /* 0x00001806ff007984 */ /* 0x000e640008000800 */
[----:B-1----:R-:W-:-:S04]  /*3f60*/  LOP3.LUT R0, R0, UR4, RZ, 0xc0, !PT ;  /* 0x0000000400007c12 */ /* 0x002fc8000f8ec0ff */
[----:B------:R-:W-:-:S13]  /*3f70*/  ISETP.NE.AND P0, PT, R0, UR4, PT ;  /* 0x0000000400007c0c */ /* 0x000fda000bf05270 */
[----:B------:R-:W-:Y:S05]  /*3f80*/  @P0 BRA `(.L_x_84) ;  /* 0x00000000003c0947 */ /* 0x000fea0003800000 */
[----:B------:R-:W1:Y:S01]  /*3f90*/  S2R R2, SR_LANEID ;  /* 0x0000000000027919 */ /* 0x000e620000000000 */
[----:B------:R-:W-:Y:S01]  /*3fa0*/  ULOP3.LUT UR8, URZ, UR8, URZ, 0x33, !UPT ;  /* 0x00000008ff087292 */ /* 0x000fe2000f8e33ff */
[----:B------:R-:W-:Y:S02]  /*3fb0*/  VOTEU.ANY UR7, UPT, PT ;  /* 0x0000000000077886 */ /* 0x000fe400038e0100 */
[----:B------:R-:W-:-:S03]  /*3fc0*/  UFLO.U32 UR7, UR7 ;  /* 0x00000007000772bd */ /* 0x000fc600080e0000 */
[----:B------:R-:W-:-:S04]  /*3fd0*/  IMAD.U32 R0, RZ, RZ, UR8 ;  /* 0x00000008ff007e24 */ /* 0x000fc8000f8e00ff */
[----:B------:R2:W3:Y:S02]  /*3fe0*/  REDUX UR5, R0 ;  /* 0x00000000000573c4 */ /* 0x0004e40000000000 */
[----:B------:R1:W-:Y:S02]  /*3ff0*/  UTCATOMSWS.AND URZ, UR8 ;  /* 0x0000000800ff79e3 */ /* 0x0003e40008000000 */
[----:B-1----:R-:W-:Y:S02]  /*4000*/  ISETP.EQ.U32.AND P0, PT, R2, UR7, PT ;  /* 0x0000000702007c0c */ /* 0x002fe4000bf02070 */
[----:B--2---:R-:W-:Y:S02]  /*4010*/  LOP3.LUT R0, RZ, UR4, RZ, 0x33, !PT ;  /* 0x00000004ff007c12 */ /* 0x004fe4000f8e33ff */
[----:B---3--:R-:W-:Y:S02]  /*4020*/  MOV R2, UR5 ;  /* 0x0000000500027c02 */ /* 0x008fe40008000f00 */
[----:B------:R-:W1:Y:S07]  /*4030*/  REDUX UR4, R0 ;  /* 0x00000000000473c4 */ /* 0x000e6e0000000000 */
[----:B------:R2:W-:Y:S01]  /*4040*/  @P0 ATOMS.AND RZ, [UR6+0x14], R2 ;  /* 0x00001402ffff098c */ /* 0x0005e2000a800006 */
[----:B-1----:R-:W-:-:S05]  /*4050*/  IMAD.U32 R0, RZ, RZ, UR4 ;  /* 0x00000004ff007e24 */ /* 0x002fca000f8e00ff */
[----:B------:R2:W-:Y:S01]  /*4060*/  @P0 ATOMS.AND RZ, [UR6+0x18], R0 ;  /* 0x00001800ffff098c */ /* 0x0005e2000a800006 */
[----:B------:R-:W-:Y:S05]  /*4070*/  BRA `(.L_x_85) ;  /* 0x0000000000147947 */ /* 0x000fea0003800000 */
.L_x_84:
[----:B------:R-:W-:Y:S02]  /*4080*/  MOV R2, 0x40a0 ;  /* 0x000040a000027802 */ /* 0x000fe40000000f00 */
[----:B---345:R-:W-:Y:S05]  /*4090*/  CALL.REL.NOINC `($__internal_0_$__cuda_sm10x_tcgen05_guardrail_trap_col_being_dealloced_not_returned_by_alloc) ;  /* 0x0000006000387944 */ /* 0x038fea0003c00000 */
[----:B------:R-:W-:Y:S05]  /*40a0*/  BRA `(.L_x_85) ;  /* 0x0000000000087947 */ /* 0x000fea0003800000 */
.L_x_83:
[----:B------:R-:W-:Y:S02]  /*40b0*/  MOV R2, 0x40d0 ;  /* 0x000040d000027802 */ /* 0x000fe40000000f00 */
[----:B---345:R-:W-:Y:S05]  /*40c0*/  CALL.REL.NOINC `($__internal_2_$__cuda_sm10x_tcgen05_guardrail_trap_unallocated_columns_being_dealloced) ;  /* 0x0000006000447944 */ /* 0x038fea0003c00000 */
.L_x_85:
[----:B------:R-:W-:Y:S01]  /*40d0*/  NOP ;  /* 0x0000000000007918 */ /* 0x000fe20000000000 */
[----:B----4-:R-:W-:Y:S05]  /*40e0*/  EXIT ;  /* 0x000000000000794d */ /* 0x010fea0003800000 */
.L_x_56:
[----:B------:R-:W-:-:S09]  /*40f0*/  UISETP.NE.OR UP5, UPT, UR10, 0x3, !UP5 ;  /* 0x000000030a00788c */ /* 0x000fd2000efa5670 */
[----:B------:R-:W-:Y:S05]  /*4100*/  BRA.U UP5, `(.L_x_86) ;  /* 0x0000001105087547 */ /* 0x000fea000b800000 */
[----:B------:R-:W1:Y:S01]  /*4110*/  LDC R0, c[0x0][0xb30] ;  /* 0x0002cc00ff007b82 */ /* 0x000e620000000800 */
[----:B------:R-:W2:Y:S01]  /*4120*/  LDCU.64 UR8, c[0x0][0x888] ;  /* 0x00011100ff0877ac */ /* 0x000ea20008000a00 */
[----:B------:R-:W-:Y:S02]  /*4130*/  HFMA2 R27, -RZ, RZ, 0, 0 ;  /* 0x00000000ff1b7431 */ /* 0x000fe400000001ff */
[----:B------:R-:W-:Y:S01]  /*4140*/  IMAD.MOV.U32 R29, RZ, RZ, 0x1 ;  /* 0x00000001ff1d7424 */ /* 0x000fe200078e00ff */
[----:B------:R-:W-:Y:S01]  /*4150*/  MOV R25, 0x2000 ;  /* 0x0000200000197802 */ /* 0x000fe20000000f00 */
[----:B------:R-:W3:Y:S01]  /*4160*/  LDCU.64 UR4, c[0x0][0x890] ;  /* 0x00011200ff0477ac */ /* 0x000ee20008000a00 */
[----:B------:R-:W-:Y:S01]  /*4170*/  IMAD.MOV.U32 R28, RZ, RZ, RZ ;  /* 0x000000ffff1c7224 */ /* 0x000fe200078e00ff */
[----:B------:R-:W4:Y:S01]  /*4180*/  LDC R24, c[0x0][0x370] ;  /* 0x0000dc00ff187b82 */ /* 0x000f220000000800 */
[----:B------:R-:W-:Y:S01]  /*4190*/  UMOV UR7, 0x400 ;  /* 0x0000040000077882 */ /* 0x000fe20000000000 */
[----:B------:R-:W-:-:S02]  /*41a0*/  UPLOP3.LUT UP1, UPT, UPT, UPT, UPT, 0x40, 0x4 ;  /* 0x000000000004789c */ /* 0x000fc40003f2e870 */
[----:B------:R-:W-:-:S04]  /*41b0*/  ULEA UR7, UR37, UR7, 0x18 ;  /* 0x0000000725077291 */ /* 0x000fc8000f8ec0ff */
[----:B------:R-:W4:Y:S01]  /*41c0*/  LDC R3, c[0x0][0xb0c] ;  /* 0x0002c300ff037b82 */ /* 0x000f220000000800 */
[----:B------:R-:W-:Y:S02]  /*41d0*/  UIADD3 UR13, UPT, UPT, UR7, 0x68, URZ ;  /* 0x00000068070d7890 */ /* 0x000fe4000fffe0ff */
[----:B--2---:R-:W-:Y:S02]  /*41e0*/  UISETP.NE.U32.AND UP2, UPT, UR8, URZ, UPT ;  /* 0x000000ff0800728c */ /* 0x004fe4000bf45070 */
[----:B------:R-:W-:Y:S02]  /*41f0*/  UIADD3 UR33, UPT, UPT, UR7, 0x50, URZ ;  /* 0x0000005007217890 */ /* 0x000fe4000fffe0ff */
[----:B---3--:R-:W-:Y:S01]  /*4200*/  UISETP.NE.U32.AND UP3, UPT, UR4, URZ, UPT ;  /* 0x000000ff0400728c */ /* 0x008fe2000bf65070 */
[----:B------:R-:W2:Y:S01]  /*4210*/  LDC R18, c[0x0][0xb20] ;  /* 0x0002c800ff127b82 */ /* 0x000ea20000000800 */
[----:B-1----:R-:W-:Y:S01]  /*4220*/  ISETP.NE.AND P1, PT, R0, 0x1, PT ;  /* 0x000000010000780c */ /* 0x002fe20003f25270 */
[----:B------:R-:W-:-:S02]  /*4230*/  UISETP.NE.AND.EX UP2, UPT, UR9, URZ, UPT, UP2 ;  /* 0x000000ff0900728c */ /* 0x000fc4000bf45320 */
[----:B------:R-:W-:Y:S02]  /*4240*/  UIADD3 UR25, UPT, UPT, UR7, 0x58, URZ ;  /* 0x0000005807197890 */ /* 0x000fe4000fffe0ff */
[----:B------:R-:W-:Y:S02]  /*4250*/  UIADD3 UR17, UPT, UPT, UR7, 0x60, URZ ;  /* 0x0000006007117890 */ /* 0x000fe4000fffe0ff */
[----:B------:R-:W1:Y:S01]  /*4260*/  LDC.64 R30, c[0x0][0x348] ;  /* 0x0000d200ff1e7b82 */ /* 0x000e620000000a00 */
[----:B------:R-:W-:Y:S02]  /*4270*/  UPRMT UR13, UR37, 0x654, UR13 ;  /* 0x00000654250d7896 */ /* 0x000fe4000800000d */
[----:B------:R-:W-:-:S05]  /*4280*/  UISETP.NE.AND.EX UP3, UPT, UR5, URZ, UPT, UP3 ;  /* 0x000000ff0500728c */ /* 0x000fca000bf65330 */
[----:B------:R-:W3:Y:S08]  /*4290*/  LDC.64 R16, c[0x0][0xb10] ;  /* 0x0002c400ff107b82 */ /* 0x000ef00000000a00 */
[----:B------:R-:W1:Y:S08]  /*42a0*/  LDC.64 R6, c[0x0][0xb18] ;  /* 0x0002c600ff067b82 */ /* 0x000e700000000a00 */
[----:B------:R-:W1:Y:S08]  /*42b0*/  LDC.64 R4, c[0x0][0xb28] ;  /* 0x0002ca00ff047b82 */ /* 0x000e700000000a00 */
[----:B--2-4-:R-:W1:Y:S02]  /*42c0*/  LDC R19, c[0x0][0x374] ;  /* 0x0000dd00ff137b82 */ /* 0x014e640000000800 */
.L_x_97:
[C---:B------:R-:W-:Y:S02]  /*42d0*/  LEA R0, R28.reuse, UR7, 0x3 ;  /* 0x000000071c007c11 */ /* 0x040fe4000f8e18ff */
[----:B------:R-:W-:Y:S02]  /*42e0*/  SHF.L.U32 R2, R27, 0x1f, RZ ;  /* 0x0000001f1b027819 */ /* 0x000fe400000006ff */
[----:B------:R-:W-:Y:S02]  /*42f0*/  LEA R20, R28, UR7, 0x4 ;  /* 0x000000071c147c11 */ /* 0x000fe4000f8e20ff */
[----:B--2---:R-:W2:Y:S02]  /*4300*/  SYNCS.PHASECHK.TRANS64.TRYWAIT P0, [R0+URZ+0xa0], R2 ;  /* 0x0000a002000075a7 */ /* 0x004ea400080011ff */
[----:B--2---:R-:W-:Y:S05]  /*4310*/  @!P0 BRA `(.L_x_87) ;  /* 0x0000005800488947 */ /* 0x004fea0003800000 */
.L_x_182:
[----:B------:R-:W-:Y:S01]  /*4320*/  ISETP.GE.AND P0, PT, R40, 0x1, PT ;  /* 0x000000012800780c */ /* 0x000fe20003f06270 */
[----:B------:R-:W4:Y:S01]  /*4330*/  LDS.128 R20, [R20+0x130] ;  /* 0x0001300014147984 */ /* 0x000f220000000c00 */
[----:B--2---:R-:W-:Y:S01]  /*4340*/  VIADD R0, R0, 0xb0 ;  /* 0x000000b000007836 */ /* 0x004fe20000000000 */
[----:B------:R-:W-:Y:S01]  /*4350*/  @!PT LDS RZ, [RZ] ;  /* 0x00000000fffff984 */ /* 0x000fe20000000800 */
[----:B------:R-:W-:Y:S01]  /*4360*/  @!PT LDS RZ, [RZ] ;  /* 0x00000000fffff984 */ /* 0x000fe20000000800 */
[----:B------:R-:W-:Y:S01]  /*4370*/  @!PT LDS RZ, [RZ] ;  /* 0x00000000fffff984 */ /* 0x000fe20000000800 */
[----:B------:R-:W-:Y:S01]  /*4380*/  @!PT LDS RZ, [RZ] ;  /* 0x00000000fffff984 */ /* 0x000fe20000000800 */
[----:B------:R2:W-:Y:S06]  /*4390*/  MEMBAR.ALL.CTA ;  /* 0x0000000000007992 */ /* 0x0005ec0000008000 */
[----:B--2---:R-:W2:Y:S01]  /*43a0*/  FENCE.VIEW.ASYNC.S ;  /* 0x00000000000073c6 */ /* 0x004ea20000000000 */
[----:B------:R-:W-:Y:S04]  /*43b0*/  PRMT R0, RZ, 0x654, R0 ;  /* 0x00000654ff007816 */ /* 0x000fe80000000000 */
[----:B--2---:R2:W-:Y:S01]  /*43c0*/  SYNCS.ARRIVE.TRANS64.RED.A1T0 RZ, [R0+URZ], RZ ;  /* 0x000000ff00ff79a7 */ /* 0x0045e200081004ff */
[----:B----4-:R-:W-:Y:S11]  /*43d0*/  LOP3.LUT P3, RZ, R22, 0x1, RZ, 0xc0, !PT ;  /* 0x0000000116ff7812 */ /* 0x010ff6000786c0ff */
[----:B------:R-:W-:Y:S02]  /*43e0*/  @!UPT UIADD3 URZ, UPT, UPT, URZ, URZ, URZ ;  /* 0x000000fffffff290 */ /* 0x000fe4000fffe0ff */
[----:B------:R-:W-:Y:S02]  /*43f0*/  @P3 MOV R11, R20 ;  /* 0x00000014000b3202 */ /* 0x000fe40000000f00 */
[----:B------:R-:W-:Y:S01]  /*4400*/  @P3 LOP3.LUT R10, R21, 0xffff, RZ, 0xc0, !PT ;  /* 0x0000ffff150a3812 */ /* 0x000fe200078ec0ff */
[----:B--2---:R-:W-:Y:S06]  /*4410*/  @!P0 BRA `(.L_x_88) ;  /* 0x0000000000a48947 */ /* 0x004fec0003800000 */
[-C--:B-1----:R-:W-:Y:S01]  /*4420*/  IMAD.HI.U32 R0, R19, R7.reuse, RZ ;  /* 0x0000000713007227 */ /* 0x082fe200078e00ff */
[----:B------:R-:W-:Y:S02]  /*4430*/  ISETP.NE.AND P0, PT, R6, 0x1, PT ;  /* 0x000000010600780c */ /* 0x000fe40003f05270 */
[----:B------:R-:W-:Y:S01]  /*4440*/  ISETP.NE.AND P2, PT, R40, 0x1, PT ;  /* 0x000000012800780c */ /* 0x000fe20003f45270 */
[----:B---3--:R-:W-:Y:S01]  /*4450*/  IMAD.HI.U32 R9, R24, R16, RZ ;  /* 0x0000001018097227 */ /* 0x008fe200078e00ff */
[----:B------:R-:W-:Y:S02]  /*4460*/  SHF.R.U32.HI R0, RZ, R18, R0 ;  /* 0x00000012ff007219 */ /* 0x000fe40000011600 */
[----:B------:R-:W-:Y:S01]  /*4470*/  ISETP.NE.AND P4, PT, R3, 0x1, PT ;  /* 0x000000010300780c */ /* 0x000fe20003f85270 */
[----:B------:R-:W-:Y:S01]  /*4480*/  IMAD.HI.U32 R13, R10, R7, RZ ;  /* 0x000000070a0d7227 */ /* 0x000fe200078e00ff */
[----:B------:R-:W-:Y:S02]  /*4490*/  SHF.R.U32.HI R9, RZ, R17, R9 ;  /* 0x00000011ff097219 */ /* 0x000fe40000011609 */
[----:B------:R-:W-:Y:S01]  /*44a0*/  SEL R0, R19, R0, !P0 ;  /* 0x0000000013007207 */ /* 0x000fe20004000000 */
[----:B------:R-:W-:Y:S01]  /*44b0*/  IMAD.HI.U32 R12, R11, R16, RZ ;  /* 0x000000100b0c7227 */ /* 0x000fe200078e00ff */
[----:B------:R-:W-:Y:S03]  /*44c0*/  SEL R9, R24, R9, !P4 ;  /* 0x0000000918097207 */ /* 0x000fe60006000000 */
[-C--:B------:R-:W-:Y:S01]  /*44d0*/  IMAD.HI.U32 R8, R0, R4.reuse, RZ ;  /* 0x0000000400087227 */ /* 0x080fe200078e00ff */
[----:B------:R-:W-:Y:S03]  /*44e0*/  SHF.R.U32.HI R12, RZ, R17, R12 ;  /* 0x00000011ff0c7219 */ /* 0x000fe6000001160c */
[----:B------:R-:W-:Y:S01]  /*44f0*/  IMAD.HI.U32 R2, R9, R4, RZ ;  /* 0x0000000409027227 */ /* 0x000fe200078e00ff */
[-C--:B------:R-:W-:Y:S02]  /*4500*/  @P2 SHF.R.U32.HI R0, RZ, R5.reuse, R8 ;  /* 0x00000005ff002219 */ /* 0x080fe40000011608 */
[----:B------:R-:W-:Y:S02]  /*4510*/  SHF.R.U32.HI R8, RZ, R18, R13 ;  /* 0x00000012ff087219 */ /* 0x000fe4000001160d */
[----:B------:R-:W-:Y:S01]  /*4520*/  @P2 SHF.R.U32.HI R9, RZ, R5, R2 ;  /* 0x00000005ff092219 */ /* 0x000fe20000011602 */
[----:B------:R-:W-:Y:S01]  /*4530*/  IMAD R0, R40, R0, RZ ;  /* 0x0000000028007224 */ /* 0x000fe200078e02ff */
[----:B------:R-:W-:Y:S02]  /*4540*/  SEL R8, R10, R8, !P0 ;  /* 0x000000080a087207 */ /* 0x000fe40004000000 */
[----:B------:R-:W-:Y:S01]  /*4550*/  SEL R2, R11, R12, !P4 ;  /* 0x0000000c0b027207 */ /* 0x000fe20006000000 */
[----:B------:R-:W-:Y:S01]  /*4560*/  IMAD R12, R40, R9, RZ ;  /* 0x00000009280c7224 */ /* 0x000fe200078e02ff */
[C---:B------:R-:W-:Y:S01]  /*4570*/  ISETP.GE.AND P0, PT, R8.reuse, R0, PT ;  /* 0x000000000800720c */ /* 0x040fe20003f06270 */
[----:B------:R-:W-:Y:S03]  /*4580*/  IMAD.HI.U32 R0, R8, R4, RZ ;  /* 0x0000000408007227 */ /* 0x000fe600078e00ff */
[----:B------:R-:W-:Y:S02]  /*4590*/  ISETP.GE.OR P0, PT, R2, R12, P0 ;  /* 0x0000000c0200720c */ /* 0x000fe40000706670 */
[-C--:B------:R-:W-:Y:S04]  /*45a0*/  SHF.R.U32.HI R0, RZ, R5.reuse, R0 ;  /* 0x00000005ff007219 */ /* 0x080fe80000011600 */
[----:B------:R-:W-:Y:S05]  /*45b0*/  SEL R13, R8, R0, !P2 ;  /* 0x00000000080d7207 */ /* 0x000fea0005000000 */
[----:B------:R-:W-:Y:S02]  /*45c0*/  IMAD.MOV R12, RZ, RZ, -R13 ;  /* 0x000000ffff0c7224 */ /* 0x000fe400078e0a0d */
[----:B------:R-:W-:Y:S04]  /*45d0*/  @!P0 IMAD.HI.U32 R0, R2, R4, RZ ;  /* 0x0000000402008227 */ /* 0x000fe800078e00ff */
[----:B------:R-:W-:Y:S01]  /*45e0*/  IMAD R12, R40, R12, R8 ;  /* 0x0000000c280c7224 */ /* 0x000fe200078e0208 */
[----:B------:R-:W-:Y:S04]  /*45f0*/  @!P0 SHF.R.U32.HI R0, RZ, R5, R0 ;  /* 0x00000005ff008219 */ /* 0x000fe80000011600 */
[----:B------:R-:W-:Y:S04]  /*4600*/  @!P0 SEL R0, R2, R0, !P2 ;  /* 0x0000000002008207 */ /* 0x000fe80005000000 */
[----:B------:R-:W-:Y:S01]  /*4610*/  @!P0 IADD3 R13, PT, PT, R13, -R0, RZ ;  /* 0x800000000d0d8210 */ /* 0x000fe20007ffe0ff */
[----:B------:R-:W-:Y:S01]  /*4620*/  @!P0 IMAD R0, R9, R12, R0 ;  /* 0x0000000c09008224 */ /* 0x000fe200078e0200 */
[----:B------:R-:W-:Y:S01]  /*4630*/  IADD3 R9, PT, PT, -R8, RZ, RZ ;  /* 0x000000ff08097210 */ /* 0x000fe20007ffe1ff */
[--C-:B------:R-:W-:Y:S02]  /*4640*/  IMAD.MOV R12, RZ, RZ, -R2.reuse ;  /* 0x000000ffff0c7224 */ /* 0x100fe400078e0a02 */
[----:B------:R-:W-:Y:S02]  /*4650*/  @!P0 IMAD R8, R13, R40, R2 ;  /* 0x000000280d088224 */ /* 0x000fe400078e0202 */
[----:B------:R-:W-:Y:S02]  /*4660*/  @!P0 IMAD.MOV.U32 R2, RZ, RZ, R0 ;  /* 0x000000ffff028224 */ /* 0x000fe400078e0000 */
[----:B------:R-:W-:Y:S02]  /*4670*/  IMAD R11, R3, R12, R11 ;  /* 0x0000000c030b7224 */ /* 0x000fe400078e020b */
[----:B------:R-:W-:Y:S02]  /*4680*/  IMAD R10, R6, R9, R10 ;  /* 0x00000009060a7224 */ /* 0x000fe400078e020a */
[----:B------:R-:W-:Y:S02]  /*4690*/  IMAD R11, R2, R3, R11 ;  /* 0x00000003020b7224 */ /* 0x000fe400078e020b */
[----:B------:R-:W-:Y:S02]  /*46a0*/  IMAD R10, R8, R6, R10 ;  /* 0x00000006080a7224 */ /* 0x000fe400078e020a */
.L_x_88:
[----:B------:R-:W-:Y:S05]  /*46b0*/  BRA.U UP1, `(.L_x_89) ;  /* 0x0000000101107547 */ /* 0x000fea000b800000 */
[----:B------:R-:W-:Y:S04]  /*46c0*/  MOV R2, UR6 ;  /* 0x0000000600027c02 */ /* 0x000fe80008000f00 */
[----:B------:R-:W-:Y:S04]  /*46d0*/  SHF.L.U32 R2, R2, 0x1f, RZ ;  /* 0x0000001f02027819 */ /* 0x000fe800000006ff */
[----:B------:R-:W2:Y:S02]  /*46e0*/  SYNCS.PHASECHK.TRANS64.TRYWAIT P0, [UR7+0x98], R2 ;  /* 0x00009802ff0075a7 */ /* 0x000ea40008001107 */
[----:B--2---:R-:W-:Y:S05]  /*46f0*/  @!P0 BRA `(.L_x_90) ;  /* 0x0000005400648947 */ /* 0x004fea0003800000 */
.L_x_89:
[----:B------:R-:W-:Y:S02]  /*4700*/  R2UR UR35, R14 ;  /* 0x000000000e2372ca */ /* 0x000fe400000e0000 */
[----:B------:R-:W-:Y:S02]  /*4710*/  R2UR UR34, R15 ;  /* 0x000000000f2272ca */ /* 0x000fe400000e0000 */
[----:B------:R-:W-:Y:S02]  /*4720*/  ISETP.NE.U32.AND P2, PT, RZ, UR4, PT ;  /* 0x00000004ff007c0c */ /* 0x000fe4000bf45070 */
[----:B------:R-:W-:Y:S02]  /*4730*/  SHF.L.U32 R14, R29, 0x1f, RZ ;  /* 0x0000001f1d0e7819 */ /* 0x000fe400000006ff */
[----:B------:R-:W-:Y:S05]  /*4740*/  ISETP.NE.AND.EX P2, PT, RZ, UR5, PT, P2 ;  /* 0x00000005ff007c0c */ /* 0x000fea000bf45320 */
[----:B------:R-:W-:Y:S02]  /*4750*/  USHF.L.U32 UR35, UR35, 0x7, URZ ;  /* 0x0000000723237899 */ /* 0x000fe400080006ff */
[----:B------:R-:W-:Y:S01]  /*4760*/  USHF.L.U32 UR34, UR34, 0x7, URZ ;  /* 0x0000000722227899 */ /* 0x000fe200080006ff */
[----:B------:R-:W-:Y:S11]  /*4770*/  BRA.U !UP3, `(.L_x_91) ;  /* 0x000000010b347547 */ /* 0x000ff6000b800000 */
[----:B------:R-:W-:Y:S01]  /*4780*/  UPLOP3.LUT UP0, UPT, UPT, UPT, UP2, 0x80, 0x8 ;  /* 0x000000000008789c */ /* 0x000fe20003f0f020 */
[----:B--2---:R-:W-:Y:S02]  /*4790*/  HFMA2 R0, -RZ, RZ, 0, 5.9604644775390625e-08 ;  /* 0x00000001ff007431 */ /* 0x004fe400000001ff */
[----:B------:R-:W-:Y:S03]  /*47a0*/  IMAD.MOV.U32 R92, RZ, RZ, 0x1 ;  /* 0x00000001ff5c7424 */ /* 0x000fe600078e00ff */
[----:B------:R-:W-:Y:S05]  /*47b0*/  PLOP3.LUT P0, PT, PT, PT, UP0, 0x80, 0x8 ;  /* 0x000000000008781c */ /* 0x000fea0003f0f008 */
[----:B------:R-:W2:Y:S01]  /*47c0*/  @UP0 LDCU.64 UR10, c[0x0][0x888] ;  /* 0x00011100ff0a07ac */ /* 0x000ea20008000a00 */
[----:B------:R-:W-:Y:S07]  /*47d0*/  @UP0 UIMAD UR8, UR36, UR4, URZ ;  /* 0x00000004240802a4 */ /* 0x000fee000f8e02ff */
[----:B------:R-:W-:Y:S01]  /*47e0*/  @!P0 PRMT R92, R0, 0x7610, R92 ;  /* 0x00007610005c8816 */ /* 0x000fe2000000005c */
[----:B--2---:R-:W-:Y:S03]  /*47f0*/  @UP0 UIMAD.WIDE UR10, UR8, 0x4, UR10 ;  /* 0x00000004080a08a5 */ /* 0x004fe6000f8e020a */
[----:B------:R-:W2:Y:S03]  /*4800*/  @!UP0 LDCU UR8, c[0x0][0x880] ;  /* 0x00011000ff0887ac */ /* 0x000ea60008000800 */
[----:B------:R-:W-:Y:S01]  /*4810*/  IMAD.U32 R8, RZ, RZ, UR10 ;  /* 0x0000000aff087e24 */ /* 0x000fe2000f8e00ff */
[----:B------:R-:W-:Y:S05]  /*4820*/  MOV R9, UR11 ;  /* 0x0000000b00097c02 */ /* 0x000fea0008000f00 */
[----:B-----5:R4:W5:Y:S02]  /*4830*/  @P0 LDG.E R49, desc[UR46][R8.64] ;  /* 0x0000002e08310981 */ /* 0x020964000c1e1900 */
[----:B--2-4-:R-:W-:Y:S07]  /*4840*/  @!P0 IMAD.U32 R49, RZ, RZ, UR8 ;  /* 0x00000008ff318e24 */ /* 0x014fee000f8e00ff */
.L_x_91:
[----:B-----5:R-:W-:Y:S01]  /*4850*/  @!P2 FSETP.EQ.AND P0, PT, R49, RZ, PT ;  /* 0x000000ff3100a20b */ /* 0x020fe20003f02000 */
[----:B------:R-:W-:Y:S01]  /*4860*/  @!UPT UIADD3 URZ, UPT, UPT, URZ, URZ, URZ ;  /* 0x000000fffffff290 */ /* 0x000fe2000fffe0ff */
[----:B------:R-:W-:Y:S11]  /*4870*/  @!P2 BRA `(.L_x_92) ;  /* 0x000000000014a947 */ /* 0x000ff60003800000 */
[----:B------:R-:W-:Y:S02]  /*4880*/  LOP3.LUT P2, RZ, R92, 0xff, RZ, 0xc0, !PT ;  /* 0x000000ff5cff7812 */ /* 0x000fe4000784c0ff */
[----:B------:R-:W-:Y:S04]  /*4890*/  PLOP3.LUT P0, PT, PT, PT, UP0, 0x80, 0x8 ;  /* 0x000000000008781c */ /* 0x000fe80003f0f008 */
[----:B------:R-:W-:Y:S07]  /*48a0*/  PLOP3.LUT P0, PT, P0, PT, PT, 0x8, 0x80 ;  /* 0x000000000080781c */ /* 0x000fee000070e170 */
[----:B------:R-:W-:Y:S11]  /*48b0*/  @P2 FSETP.EQ.AND P0, PT, R49, RZ, PT ;  /* 0x000000ff3100220b */ /* 0x000ff60003f02000 */
[----:B------:R-:W-:Y:S02]  /*48c0*/  @!UPT UIADD3 URZ, UPT, UPT, URZ, URZ, URZ ;  /* 0x000000fffffff290 */ /* 0x000fe4000fffe0ff */
.L_x_92:
[----:B------:R-:W4:Y:S01]  /*48d0*/  SYNCS.PHASECHK.TRANS64.TRYWAIT P2, [UR7+0x70], R14 ;  /* 0x0000700eff0075a7 */ /* 0x000f220008041107 */
[----:B------:R-:W-:Y:S04]  /*48e0*/  ELECT P4, URZ, PT ;  /* 0x0000000000ff782f */ /* 0x000fe80003880000 */
[----:B------:R-:W-:Y:S11]  /*48f0*/  PLOP3.LUT P4, PT, P0, P4, PT, 0xf2, 0x2f ;  /* 0x00000000002f781c */ /* 0x000ff60000789e72 */
[----:B------:R-:W-:Y:S02]  /*4900*/  @!UPT UIADD3 URZ, UPT, UPT, URZ, URZ, URZ ;  /* 0x000000fffffff290 */ /* 0x000fe4000fffe0ff */
[----:B-1----:R-:W-:Y:S05]  /*4910*/  @!P4 IADD3 R8, P0, PT, R30, 0x580, RZ ;  /* 0x000005801e08c810 */ /* 0x002fea0007f1e0ff */
[----:B--2---:R-:W-:Y:S01]  /*4920*/  @!P4 IMAD.X R2, RZ, RZ, R31, P0 ;  /* 0x000000ffff02c224 */ /* 0x004fe200000e061f */
[----:B----4-:R-:W-:Y:S07]  /*4930*/  @!P2 BRA `(.L_x_93) ;  /* 0x0000005000eca947 */ /* 0x010fee0003800000 */
.L_x_185:
[----:B------:R-:W-:Y:S01]  /*4940*/  @!P4 R2UR UR8, R2 ;  /* 0x000000000208c2ca */ /* 0x000fe200000e0000 */
[----:B------:R-:W-:Y:S01]  /*4950*/  VOTEU.ALL UP1, P4 ;  /* 0x0000000000ff7886 */ /* 0x000fe20002020000 */
[----:B------:R-:W-:Y:S01]  /*4960*/  @!P4 R2UR UR9, R8 ;  /* 0x000000000809c2ca */ /* 0x000fe200000e0000 */
[----:B-1----:R-:W-:Y:S01]  /*4970*/  @!P4 IMAD.MOV.U32 R0, RZ, RZ, 0x2000 ;  /* 0x00002000ff00c424 */ /* 0x002fe200078e00ff */
[----:B------:R-:W-:Y:S01]  /*4980*/  UMOV UR10, 0x0 ;  /* 0x00000000000a7882 */ /* 0x000fe20000000000 */
[----:B------:R-:W-:Y:S01]  /*4990*/  UMOV UR11, 0x10000000 ;  /* 0x10000000000b7882 */ /* 0x000fe20000000000 */
[----:B------:R-:W-:Y:S01]  /*49a0*/  @!UP1 UIADD3 UR32, UPT, UPT, UR7, 0x200, URZ ;  /* 0x0000020007209890 */ /* 0x000fe2000fffe0ff */
[----:B------:R-:W-:Y:S06]  /*49b0*/  VOTEU.ALL UP1, P4 ;  /* 0x0000000000ff7886 */ /* 0x000fec0002020000 */
[----:B------:R-:W-:Y:S01]  /*49c0*/  IMAD.U32 R9, RZ, RZ, UR8 ;  /* 0x00000008ff097e24 */ /* 0x000fe2000f8e00ff */
[----:B------:R-:W-:Y:S01]  /*49d0*/  UPRMT UR8, UR37, 0x654, UR33 ;  /* 0x0000065425087896 */ /* 0x000fe20008000021 */
[----:B------:R-:W-:Y:S03]  /*49e0*/  IMAD.U32 R8, RZ, RZ, UR9 ;  /* 0x00000009ff087e24 */ /* 0x000fe6000f8e00ff */
[----:B------:R-:W-:Y:S02]  /*49f0*/  @!P4 R2UR UR15, R9 ;  /* 0x00000000090fc2ca */ /* 0x000fe400000e0000 */
[----:B------:R-:W-:Y:S02]  /*4a00*/  @!P4 R2UR UR14, R8 ;  /* 0x00000000080ec2ca */ /* 0x000fe400000e0000 */
[----:B------:R-:W-:Y:S05]  /*4a10*/  @!P4 IADD3 R8, P0, PT, R30, 0x580, RZ ;  /* 0x000005801e08c810 */ /* 0x000fea0007f1e0ff */
[----:B------:R-:W-:Y:S06]  /*4a20*/  @!P4 IMAD.X R2, RZ, RZ, R31, P0 ;  /* 0x000000ffff02c224 */ /* 0x000fec00000e061f */
[----:B------:R1:W-:Y:S01]  /*4a30*/  @!UP1 UTMALDG.3D [UR32], [UR14], desc[UR10] ;  /* 0x00000a200e0095b4 */ /* 0x0003e20008011000 */
[----:B------:R1:W-:Y:S01]  /*4a40*/  @!P4 SYNCS.ARRIVE.TRANS64.RED.A0TR RZ, [UR7+0x50], R0 ;  /* 0x00005000ffffc9a7 */ /* 0x0003e20008300407 */
[----:B------:R-:W-:Y:S01]  /*4a50*/  SYNCS.ARRIVE.TRANS64.RED.A1T0 RZ, [UR8], RZ ;  /* 0x000000ffffff79a7 */ /* 0x000fe20008100408 */
[----:B------:R-:W2:Y:S02]  /*4a60*/  SYNCS.PHASECHK.TRANS64.TRYWAIT P2, [UR7+0x78], R14 ;  /* 0x0000780eff0075a7 */ /* 0x000ea40008041107 */
[----:B-12---:R-:W-:Y:S05]  /*4a70*/  @!P2 BRA `(.L_x_94) ;  /* 0x0000005000b4a947 */ /* 0x006fea0003800000 */
.L_x_187:
[----:B------:R-:W-:Y:S01]  /*4a80*/  @!P4 R2UR UR8, R2 ;  /* 0x000000000208c2ca */ /* 0x000fe200000e0000 */
[----:B------:R-:W-:Y:S01]  /*4a90*/  VOTEU.ALL UP1, P4 ;  /* 0x0000000000ff7886 */ /* 0x000fe20002020000 */
[----:B------:R-:W-:Y:S01]  /*4aa0*/  @!P4 R2UR UR9, R8 ;  /* 0x000000000809c2ca */ /* 0x000fe200000e0000 */
[----:B-1----:R-:W-:Y:S01]  /*4ab0*/  @!P4 IMAD.MOV.U32 R0, RZ, RZ, 0x2000 ;  /* 0x00002000ff00c424 */ /* 0x002fe200078e00ff */
[----:B------:R-:W-:Y:S01]  /*4ac0*/  UMOV UR10, 0x0 ;  /* 0x00000000000a7882 */ /* 0x000fe20000000000 */
[----:B------:R-:W-:Y:S01]  /*4ad0*/  UMOV UR11, 0x10000000 ;  /* 0x10000000000b7882 */ /* 0x000fe20000000000 */
[----:B------:R-:W-:Y:S02]  /*4ae0*/  @!UP1 UIADD3 UR26, UPT, UPT, UR34, 0x20, URZ ;  /* 0x00000020221a9890 */ /* 0x000fe4000fffe0ff */
[----:B------:R-:W-:Y:S01]  /*4af0*/  @!UP1 UIADD3 UR24, UPT, UPT, UR7, 0x2200, URZ ;  /* 0x0000220007189890 */ /* 0x000fe2000fffe0ff */
[----:B------:R-:W-:Y:S01]  /*4b00*/  VOTEU.ALL UP1, P4 ;  /* 0x0000000000ff7886 */ /* 0x000fe20002020000 */
[----:B------:R-:W-:Y:S01]  /*4b10*/  UMOV UR27, UR35 ;  /* 0x00000023001b7c82 */ /* 0x000fe20008000000 */
[----:B------:R-:W-:Y:S02]  /*4b20*/  UMOV UR28, UR36 ;  /* 0x00000024001c7c82 */ /* 0x000fe40008000000 */
        /* <DEDUP_REMOVED lines=12> */
.L_x_189:
[----:B------:R-:W2:Y:S01]  /*4bf0*/  LDC.64 R12, c[0x0][0xb18] ;  /* 0x0002c600ff0c7b82 */ /* 0x000ea20000000a00 */
[----:B------:R-:W-:Y:S01]  /*4c00*/  @!P4 R2UR UR8, R2 ;  /* 0x000000000208c2ca */ /* 0x000fe200000e0000 */
[----:B------:R-:W-:Y:S01]  /*4c10*/  VOTEU.ALL UP1, P4 ;  /* 0x0000000000ff7886 */ /* 0x000fe20002020000 */
[----:B------:R-:W-:Y:S01]  /*4c20*/  @!P4 R2UR UR9, R8 ;  /* 0x000000000809c2ca */ /* 0x000fe200000e0000 */
[----:B-1----:R-:W-:Y:S01]  /*4c30*/  @!P4 IMAD.MOV.U32 R0, RZ, RZ, 0x2000 ;  /* 0x00002000ff00c424 */ /* 0x002fe200078e00ff */
[----:B------:R-:W-:Y:S03]  /*4c40*/  UMOV UR10, 0x0 ;  /* 0x00000000000a7882 */ /* 0x000fe60000000000 */
[----:B------:R-:W1:Y:S01]  /*4c50*/  @!P1 LDC R2, c[0x0][0xb0c] ;  /* 0x0002c300ff029b82 */ /* 0x000e620000000800 */
[----:B------:R-:W-:Y:S01]  /*4c60*/  @!UP1 UIADD3 UR18, UPT, UPT, UR34, 0x40, URZ ;  /* 0x0000004022129890 */ /* 0x000fe2000fffe0ff */
[----:B------:R-:W-:Y:S01]  /*4c70*/  @P3 SHF.R.U32.HI R26, RZ, 0x10, R21 ;  /* 0x00000010ff1a3819 */ /* 0x000fe20000011615 */
[----:B------:R-:W-:Y:S01]  /*4c80*/  @!UP1 UIADD3 UR16, UPT, UPT, UR7, 0x4200, URZ ;  /* 0x0000420007109890 */ /* 0x000fe2000fffe0ff */
[----:B------:R-:W-:Y:S01]  /*4c90*/  VIADD R28, R28, 0x1 ;  /* 0x000000011c1c7836 */ /* 0x000fe20000000000 */
[----:B------:R-:W-:Y:S01]  /*4ca0*/  VOTEU.ALL UP1, P4 ;  /* 0x0000000000ff7886 */ /* 0x000fe20002020000 */
[----:B------:R-:W-:Y:S01]  /*4cb0*/  UMOV UR11, 0x10000000 ;  /* 0x10000000000b7882 */ /* 0x000fe20000000000 */
[----:B------:R-:W-:Y:S01]  /*4cc0*/  UMOV UR19, UR35 ;  /* 0x0000002300137c82 */ /* 0x000fe20008000000 */
[----:B------:R-:W-:Y:S01]  /*4cd0*/  IMAD.U32 R9, RZ, RZ, UR8 ;  /* 0x00000008ff097e24 */ /* 0x000fe2000f8e00ff */
[----:B------:R-:W-:Y:S01]  /*4ce0*/  UMOV UR20, UR36 ;  /* 0x0000002400147c82 */ /* 0x000fe20008000000 */
[----:B------:R-:W-:Y:S01]  /*4cf0*/  IMAD.U32 R8, RZ, RZ, UR9 ;  /* 0x00000009ff087e24 */ /* 0x000fe2000f8e00ff */
[----:B------:R-:W-:Y:S02]  /*4d00*/  UPRMT UR8, UR37, 0x654, UR17 ;  /* 0x0000065425087896 */ /* 0x000fe40008000011 */
[----:B------:R-:W-:Y:S02]  /*4d10*/  @!P4 R2UR UR15, R9 ;  /* 0x00000000090fc2ca */ /* 0x000fe400000e0000 */
[----:B------:R-:W-:Y:S02]  /*4d20*/  @!P4 R2UR UR14, R8 ;  /* 0x00000000080ec2ca */ /* 0x000fe400000e0000 */
[----:B------:R-:W4:Y:S11]  /*4d30*/  LDC.64 R8, c[0x0][0xb10] ;  /* 0x0002c400ff087b82 */ /* 0x000f360000000a00 */
[----:B------:R1:W-:Y:S01]  /*4d40*/  @!UP1 UTMALDG.3D [UR16], [UR14], desc[UR10] ;  /* 0x00000a100e0095b4 */ /* 0x0003e20008011000 */
[----:B------:R5:W-:Y:S01]  /*4d50*/  @!P4 SYNCS.ARRIVE.TRANS64.RED.A0TR RZ, [UR7+0x60], R0 ;  /* 0x00006000ffffc9a7 */ /* 0x000be20008300407 */
[C---:B----4-:R-:W-:Y:S01]  /*4d60*/  @!P1 IMAD.HI.U32 R8, R11.reuse, R8, RZ ;  /* 0x000000080b089227 */ /* 0x050fe200078e00ff */
[----:B--2---:R-:W-:Y:S02]  /*4d70*/  @!P1 ISETP.NE.AND P0, PT, R12, 0x1, PT ;  /* 0x000000010c00980c */ /* 0x004fe40003f05270 */
[----:B-1----:R-:W-:Y:S01]  /*4d80*/  @!P1 ISETP.NE.AND P2, PT, R2, 0x1, PT ;  /* 0x000000010200980c */ /* 0x002fe20003f45270 */
[----:B------:R-:W-:Y:S01]  /*4d90*/  SYNCS.ARRIVE.TRANS64.RED.A1T0 RZ, [UR8], RZ ;  /* 0x000000ffffff79a7 */ /* 0x000fe20008100408 */
[C---:B------:R-:W-:Y:S01]  /*4da0*/  @!P1 IMAD.HI.U32 R13, R10.reuse, R13, RZ ;  /* 0x0000000d0a0d9227 */ /* 0x040fe200078e00ff */
[----:B------:R-:W-:Y:S04]  /*4db0*/  @!P1 SHF.R.U32.HI R8, RZ, R9, R8 ;  /* 0x00000009ff089219 */ /* 0x000fe80000011608 */
[----:B------:R-:W-:Y:S01]  /*4dc0*/  @!P1 SEL R8, R11, R8, !P2 ;  /* 0x000000080b089207 */ /* 0x000fe20005000000 */
[----:B------:R-:W1:Y:S01]  /*4dd0*/  SYNCS.PHASECHK.TRANS64.TRYWAIT P5, [UR7+0x88], R14 ;  /* 0x0000880eff0075a7 */ /* 0x000e6200080a1107 */
[----:B-----5:R-:W2:Y:S02]  /*4de0*/  @!P1 LDC R0, c[0x0][0xb20] ;  /* 0x0002c800ff009b82 */ /* 0x020ea40000000800 */
[----:B--2---:R-:W-:Y:S04]  /*4df0*/  @!P1 SHF.R.U32.HI R0, RZ, R0, R13 ;  /* 0x00000000ff009219 */ /* 0x004fe8000001160d */
[----:B------:R-:W-:Y:S05]  /*4e00*/  @!P1 SEL R9, R10, R0, !P0 ;  /* 0x000000000a099207 */ /* 0x000fea0004000000 */
[----:B------:R-:W-:Y:S02]  /*4e10*/  @!P1 IMAD.IADD R0, R9, 0x1, -R8 ;  /* 0x0000000109009824 */ /* 0x000fe400078e0a08 */
[----:B------:R-:W-:Y:S02]  /*4e20*/  @!P1 IMAD.IADD R8, R8, 0x1, -R9 ;  /* 0x0000000108089824 */ /* 0x000fe400078e0a09 */
[----:B------:R-:W-:Y:S02]  /*4e30*/  @!P1 IMAD R11, R0, R2, R11 ;  /* 0x00000002000b9224 */ /* 0x000fe400078e020b */
[----:B------:R-:W-:Y:S01]  /*4e40*/  @!P1 IMAD R10, R8, R12, R10 ;  /* 0x0000000c080a9224 */ /* 0x000fe200078e020a */
[----:B-1----:R-:W-:Y:S06]  /*4e50*/  @!P5 BRA `(.L_x_96) ;  /* 0x0000004c00ecd947 */ /* 0x002fec0003800000 */
.L_x_191:
[----:B------:R-:W-:Y:S01]  /*4e60*/  @!P4 IADD3 R2, P0, PT, R30, 0x580, RZ ;  /* 0x000005801e02c810 */ /* 0x000fe20007f1e0ff */
[----:B------:R-:W-:Y:S01]  /*4e70*/  VOTEU.ALL UP1, P4 ;  /* 0x0000000000ff7886 */ /* 0x000fe20002020000 */
[----:B------:R-:W-:Y:S01]  /*4e80*/  UMOV UR18, 0x0 ;  /* 0x0000000000127882 */ /* 0x000fe20000000000 */
[----:B------:R-:W-:Y:S01]  /*4e90*/  UMOV UR19, 0x10000000 ;  /* 0x1000000000137882 */ /* 0x000fe20000000000 */
[----:B------:R-:W-:Y:S01]  /*4ea0*/  @!P4 R2UR UR9, R2 ;  /* 0x000000000209c2ca */ /* 0x000fe200000e0000 */
[----:B-1----:R-:W-:Y:S01]  /*4eb0*/  @!P4 IMAD.X R0, RZ, RZ, R31, P0 ;  /* 0x000000ffff00c224 */ /* 0x002fe200000e061f */
[----:B------:R-:W-:Y:S01]  /*4ec0*/  @!UP1 UIADD3 UR10, UPT, UPT, UR34, 0x60, URZ ;  /* 0x00000060220a9890 */ /* 0x000fe2000fffe0ff */
[----:B------:R-:W-:Y:S01]  /*4ed0*/  ISETP.NE.AND P0, PT, R28, 0x2, PT ;  /* 0x000000021c00780c */ /* 0x000fe20003f05270 */
[----:B------:R-:W-:Y:S01]  /*4ee0*/  UMOV UR11, UR35 ;  /* 0x00000023000b7c82 */ /* 0x000fe20008000000 */
[----:B------:R-:W-:Y:S01]  /*4ef0*/  UMOV UR12, UR36 ;  /* 0x00000024000c7c82 */ /* 0x000fe20008000000 */
[----:B------:R-:W-:Y:S01]  /*4f00*/  @!P4 R2UR UR8, R0 ;  /* 0x000000000008c2ca */ /* 0x000fe200000e0000 */
[----:B------:R-:W-:Y:S01]  /*4f10*/  IMAD.IADD R15, R10, 0x1, R90 ;  /* 0x000000010a0f7824 */ /* 0x000fe200078e025a */
[----:B------:R-:W-:Y:S01]  /*4f20*/  @P3 R2UR UR36, R26 ;  /* 0x000000001a2432ca */ /* 0x000fe200000e0000 */
[----:B------:R-:W-:Y:S01]  /*4f30*/  IMAD.IADD R14, R11, 0x1, R91 ;  /* 0x000000010b0e7824 */ /* 0x000fe200078e025b */
[----:B------:R-:W-:Y:S02]  /*4f40*/  SEL R0, RZ, 0x1, P0 ;  /* 0x00000001ff007807 */ /* 0x000fe40000000000 */
[----:B------:R-:W-:Y:S01]  /*4f50*/  LOP3.LUT R29, R29, 0x1, RZ, 0x3c, !PT ;  /* 0x000000011d1d7812 */ /* 0x000fe200078e3cff */
[----:B------:R-:W-:Y:S01]  /*4f60*/  IMAD.U32 R8, RZ, RZ, UR9 ;  /* 0x00000009ff087e24 */ /* 0x000fe2000f8e00ff */
[----:B------:R-:W-:Y:S01]  /*4f70*/  @!UP1 UIADD3 UR9, UPT, UPT, UR7, 0x68, URZ ;  /* 0x0000006807099890 */ /* 0x000fe2000fffe0ff */
[----:B------:R-:W-:Y:S02]  /*4f80*/  LOP3.LUT R27, R27, R0, RZ, 0x3c, !PT ;  /* 0x000000001b1b7212 */ /* 0x000fe400078e3cff */
[----:B------:R-:W-:Y:S02]  /*4f90*/  SEL R28, R28, RZ, P0 ;  /* 0x000000ff1c1c7207 */ /* 0x000fe40000000000 */
[----:B------:R-:W-:Y:S01]  /*4fa0*/  IMAD.U32 R9, RZ, RZ, UR8 ;  /* 0x00000008ff097e24 */ /* 0x000fe2000f8e00ff */
[----:B------:R-:W-:Y:S01]  /*4fb0*/  @!P4 R2UR UR14, R8 ;  /* 0x00000000080ec2ca */ /* 0x000fe200000e0000 */
[----:B------:R-:W-:Y:S01]  /*4fc0*/  @!UP1 UIADD3 UR8, UPT, UPT, UR7, 0x6200, URZ ;  /* 0x0000620007089890 */ /* 0x000fe2000fffe0ff */
[----:B------:R-:W-:Y:S02]  /*4fd0*/  VOTEU.ALL UP1, P4 ;  /* 0x0000000000ff7886 */ /* 0x000fe40002020000 */
[----:B------:R-:W-:Y:S11]  /*4fe0*/  @!P4 R2UR UR15, R9 ;  /* 0x00000000090fc2ca */ /* 0x000ff600000e0000 */
[----:B------:R-:W-:Y:S02]  /*4ff0*/  @!UPT UIADD3 URZ, UPT, UPT, URZ, URZ, URZ ;  /* 0x000000fffffff290 */ /* 0x000fe4000fffe0ff */
[----:B------:R2:W-:Y:S01]  /*5000*/  @!UP1 UTMALDG.3D [UR8], [UR14], desc[UR18] ;  /* 0x000012080e0095b4 */ /* 0x0005e20008011000 */
[----:B------:R2:W-:Y:S01]  /*5010*/  @!P4 SYNCS.ARRIVE.TRANS64.RED.A0TR RZ, [UR7+0x68], R25 ;  /* 0x00006819ffffc9a7 */ /* 0x0005e20008300407 */
[----:B------:R-:W-:Y:S01]  /*5020*/  UPLOP3.LUT UP1, UPT, UPT, UPT, UPT, 0x80, 0x8 ;  /* 0x000000000008789c */ /* 0x000fe20003f2f070 */
[----:B------:R-:W-:Y:S01]  /*5030*/  SYNCS.ARRIVE.TRANS64.RED.A1T0 RZ, [UR13], RZ ;  /* 0x000000ffffff79a7 */ /* 0x000fe2000810040d */
[----:B------:R-:W-:Y:S09]  /*5040*/  @P3 BRA `(.L_x_97) ;  /* 0xfffffff000a03947 */ /* 0x000ff2000383ffff */
[----:B------:R-:W-:-:S04]  /*5050*/  SHF.L.U32 R2, R29, 0x1f, RZ ;  /* 0x0000001f1d027819 */ /* 0x000fc800000006ff */
[----:B------:R-:W1:Y:S02]  /*5060*/  SYNCS.PHASECHK.TRANS64.TRYWAIT P0, [UR7+0x70], R2 ;  /* 0x00007002ff0075a7 */ /* 0x000e640008001107 */
[----:B-1----:R-:W-:Y:S05]  /*5070*/  @!P0 BRA `(.L_x_98) ;  /* 0x0000004c007c8947 */ /* 0x002fea0003800000 */
.L_x_193:
[----:B------:R-:W4:Y:S02]  /*5080*/  SYNCS.PHASECHK.TRANS64.TRYWAIT P0, [UR7+0x78], R2 ;  /* 0x00007802ff0075a7 */ /* 0x000f240008001107 */
[----:B----4-:R-:W-:Y:S05]  /*5090*/  @!P0 BRA `(.L_x_99) ;  /* 0x0000004c008c8947 */ /* 0x010fea0003800000 */
.L_x_195:
[----:B------:R-:W4:Y:S02]  /*50a0*/  SYNCS.PHASECHK.TRANS64.TRYWAIT P0, [UR7+0x80], R2 ;  /* 0x00008002ff0075a7 */ /* 0x000f240008001107 */
[----:B----4-:R-:W-:Y:S05]  /*50b0*/  @!P0 BRA `(.L_x_100) ;  /* 0x0000004c009c8947 */ /* 0x010fea0003800000 */
.L_x_197:
[----:B-1----:R-:W-:-:S07]  /*50c0*/  MOV R0, UR7 ;  /* 0x0000000700007c02 */ /* 0x002fce0008000f00 */
.L_x_101:
[----:B-1----:R-:W-:-:S04]  /*50d0*/  SHF.L.U32 R2, R29, 0x1f, RZ ;  /* 0x0000001f1d027819 */ /* 0x002fc800000006ff */
[----:B------:R1:W4:Y:S03]  /*50e0*/  SYNCS.PHASECHK.TRANS64.TRYWAIT P0, [R0+URZ+0x88], R2 ;  /* 0x00008802000075a7 */ /* 0x00032600080011ff */
[----:B----4-:R-:W-:Y:S05]  /*50f0*/  @!P0 NANOSLEEP.SYNCS 0x989680 ;  /* 0x009896800000895d */ /* 0x010fea0003900000 */
[----:B------:R-:W4:Y:S02]  /*5100*/  @!P0 SYNCS.PHASECHK.TRANS64 P0, [R0+URZ+0x88], R2 ;  /* 0x00008802000085a7 */ /* 0x000f2400080010ff */
[----:B--2-4-:R-:W-:Y:S05]  /*5110*/  @P0 EXIT ;  /* 0x000000000000094d */ /* 0x014fea0003800000 */
[----:B------:R-:W-:Y:S05]  /*5120*/  BRA `(.L_x_101) ;  /* 0xfffffffc00e87947 */ /* 0x000fea000383ffff */
.L_x_86:
[----:B------:R-:W-:-:S06]  /*5130*/  UISETP.GE.AND UP1, UPT, UR10, 0x4, UPT ;  /* 0x000000040a00788c */ /* 0x000fcc000bf26270 */
[----:B------:R-:W-:-:S13]  /*5140*/  PLOP3.LUT P0, PT, PT, PT, UP1, 0x80, 0x8 ;  /* 0x000000000008781c */ /* 0x000fda0003f0f018 */
[----:B------:R-:W-:Y:S05]  /*5150*/  @!P0 EXIT ;  /* 0x000000000000894d */ /* 0x000fea0003800000 */
[----:B------:R-:W-:Y:S01]  /*5160*/  BAR.SYNC.DEFER_BLOCKING 0x6, 0xa0 ;  /* 0x0182800000007b1d */ /* 0x000fe20000010000 */
[C---:B------:R-:W-:Y:S01]  /*5170*/  IMAD.SHL.U32 R2, R105.reuse, 0x20, RZ ;  /* 0x0000002069027824 */ /* 0x040fe200078e00ff */
[C---:B------:R-:W-:Y:S01]  /*5180*/  SHF.L.U32 R46, R105.reuse, 0x10, RZ ;  /* 0x00000010692e7819 */ /* 0x040fe200000006ff */
[C---:B------:R-:W-:Y:S01]  /*5190*/  IMAD.SHL.U32 R104, R105.reuse, 0x4, RZ ;  /* 0x0000000469687824 */ /* 0x040fe200078e00ff */
[C---:B------:R-:W-:Y:S01]  /*51a0*/  LOP3.LUT R106, R105.reuse, 0x60, RZ, 0xc0, !PT ;  /* 0x00000060696a7812 */ /* 0x040fe200078ec0ff */
[----:B------:R-:W-:Y:S01]  /*51b0*/  HFMA2 R101, -RZ, RZ, 0, 5.9604644775390625e-08 ;  /* 0x00000001ff657431 */ /* 0x000fe200000001ff */
[----:B------:R-:W-:Y:S02]  /*51c0*/  UMOV UR48, 0x400 ;  /* 0x0000040000307882 */ /* 0x000fe40000000000 */
[----:B------:R-:W1:Y:S01]  /*51d0*/  LDC R95, c[0x0][0x370] ;  /* 0x0000dc00ff5f7b82 */ /* 0x000e620000000800 */
[----:B------:R-:W-:Y:S01]  /*51e0*/  ULEA UR48, UR37, UR48, 0x18 ;  /* 0x0000003025307291 */ /* 0x000fe2000f8ec0ff */
[----:B------:R-:W-:Y:S01]  /*51f0*/  LOP3.LUT R3, R2, 0xc0, RZ, 0xc0, !PT ;  /* 0x000000c002037812 */ /* 0x000fe200078ec0ff */
[----:B------:R-:W-:Y:S01]  /*5200*/  HFMA2 R99, -RZ, RZ, 0, 0 ;  /* 0x00000000ff637431 */ /* 0x000fe200000001ff */
[----:B------:R-:W-:Y:S01]  /*5210*/  LOP3.LUT R103, R105, 0x2, RZ, 0xc0, !PT ;  /* 0x0000000269677812 */ /* 0x000fe200078ec0ff */
[----:B------:R-:W-:Y:S01]  /*5220*/  UIADD3 UR4, UPT, UPT, UR48, 0x200, URZ ;  /* 0x0000020030047890 */ /* 0x000fe2000fffe0ff */
[----:B------:R-:W-:Y:S01]  /*5230*/  LOP3.LUT R104, R3, 0x18, R104, 0xf8, !PT ;  /* 0x0000001803687812 */ /* 0x000fe200078ef868 */
[----:B------:R-:W-:Y:S01]  /*5240*/  IMAD.MOV.U32 R45, RZ, RZ, RZ ;  /* 0x000000ffff2d7224 */ /* 0x000fe200078e00ff */
[----:B------:R-:W2:Y:S01]  /*5250*/  LDC R42, c[0x0][0xb0c] ;  /* 0x0002c300ff2a7b82 */ /* 0x000ea20000000800 */
[----:B------:R-:W-:Y:S01]  /*5260*/  LOP3.LUT R46, R46, 0x600000, RZ, 0xc0, !PT ;  /* 0x006000002e2e7812 */ /* 0x000fe200078ec0ff */
[----:B------:R-:W-:Y:S01]  /*5270*/  IMAD.MOV.U32 R109, RZ, RZ, RZ ;  /* 0x000000ffff6d7224 */ /* 0x000fe200078e00ff */
[----:B------:R-:W-:Y:S01]  /*5280*/  LOP3.LUT R104, R104, 0xf20, R2, 0xf8, !PT ;  /* 0x00000f2068687812 */ /* 0x000fe200078ef802 */
[----:B------:R-:W-:Y:S01]  /*5290*/  IMAD.U32 R97, RZ, RZ, UR4 ;  /* 0x00000004ff617e24 */ /* 0x000fe2000f8e00ff */
[----:B------:R-:W-:Y:S01]  /*52a0*/  LOP3.LUT R105, R105, 0x4, RZ, 0xc0, !PT ;  /* 0x0000000469697812 */ /* 0x000fe200078ec0ff */
[----:B------:R-:W3:Y:S01]  /*52b0*/  LDCU.64 UR52, c[0x0][0x348] ;  /* 0x00006900ff3477ac */ /* 0x000ee20008000a00 */
[----:B------:R-:W-:Y:S01]  /*52c0*/  MOV R100, RZ ;  /* 0x000000ff00647202 */ /* 0x000fe20000000f00 */
[----:B------:R-:W4:Y:S01]  /*52d0*/  LDC R93, c[0x0][0xb20] ;  /* 0x0002c800ff5d7b82 */ /* 0x000f220000000800 */
[----:B------:R-:W3:Y:S01]  /*52e0*/  LDS R0, [UR48+0x150] ;  /* 0x00015030ff007984 */ /* 0x000ee20008000800 */
[----:B------:R-:W-:Y:S01]  /*52f0*/  IMAD R104, R104, 0x2, R97 ;  /* 0x0000000268687824 */ /* 0x000fe200078e0261 */
[----:B------:R-:W1:Y:S03]  /*5300*/  LDCU.64 UR38, c[0x0][0x888] ;  /* 0x00011100ff2677ac */ /* 0x000e660008000a00 */
[--C-:B------:R-:W-:Y:S01]  /*5310*/  IMAD R103, R103, -0x10, R104.reuse ;  /* 0xfffffff067677824 */ /* 0x100fe200078e0268 */
[----:B------:R-:W1:Y:S01]  /*5320*/  LDCU.64 UR44, c[0x0][0x890] ;  /* 0x00011200ff2c77ac */ /* 0x000e620008000a00 */
[----:B------:R-:W1:Y:S01]  /*5330*/  LDC R41, c[0x0][0xb30] ;  /* 0x0002cc00ff297b82 */ /* 0x000e620000000800 */
[----:B------:R-:W-:Y:S01]  /*5340*/  IMAD R102, R105, -0x10, R104 ;  /* 0xfffffff069667824 */ /* 0x000fe200078e0268 */
[----:B------:R-:W-:Y:S01]  /*5350*/  UMOV UR49, URZ ;  /* 0x000000ff00317c82 */ /* 0x000fe20008000000 */
[----:B------:R-:W-:-:S05]  /*5360*/  UMOV UR51, URZ ;  /* 0x000000ff00337c82 */ /* 0x000fca0008000000 */
[----:B------:R-:W1:Y:S08]  /*5370*/  LDC.64 R88, c[0x0][0xb10] ;  /* 0x0002c400ff587b82 */ /* 0x000e700000000a00 */
[----:B------:R-:W1:Y:S08]  /*5380*/  LDC.64 R38, c[0x0][0xb18] ;  /* 0x0002c600ff267b82 */ /* 0x000e700000000a00 */
[----:B------:R-:W1:Y:S08]  /*5390*/  LDC.64 R36, c[0x0][0xb28] ;  /* 0x0002ca00ff247b82 */ /* 0x000e700000000a00 */
[----:B------:R-:W1:Y:S01]  /*53a0*/  LDC.64 R86, c[0x0][0x8b0] ;  /* 0x00022c00ff567b82 */ /* 0x000e620000000a00 */
[----:B---3--:R-:W-:-:S07]  /*53b0*/  IMAD.IADD R46, R0, 0x1, R46 ;  /* 0x00000001002e7824 */ /* 0x008fce00078e022e */
[----:B------:R-:W3:Y:S08]  /*53c0*/  LDC.64 R84, c[0x0][0x8a8] ;  /* 0x00022a00ff547b82 */ /* 0x000ef00000000a00 */
[----:B--2-4-:R-:W1:Y:S02]  /*53d0*/  LDC R94, c[0x0][0x374] ;  /* 0x0000dd00ff5e7b82 */ /* 0x014e640000000800 */
.L_x_145:
[----:B------:R-:W-:Y:S02]  /*53e0*/  LEA R0, R109, UR48, 0x3 ;  /* 0x000000306d007c11 */ /* 0x000fe4000f8e18ff */
[----:B------:R-:W-:Y:S02]  /*53f0*/  SHF.L.U32 R2, R99, 0x1f, RZ ;  /* 0x0000001f63027819 */ /* 0x000fe400000006ff */
[----:B-1----:R-:W-:Y:S02]  /*5400*/  LEA R16, R109, UR48, 0x4 ;  /* 0x000000306d107c11 */ /* 0x002fe4000f8e20ff */
[----:B------:R-:W2:Y:S02]  /*5410*/  SYNCS.PHASECHK.TRANS64.TRYWAIT P0, [R0+URZ+0xa0], R2 ;  /* 0x0000a002000075a7 */ /* 0x000ea400080011ff */
[----:B--23--:R-:W-:Y:S05]  /*5420*/  @!P0 BRA `(.L_x_102) ;  /* 0x0000004800d88947 */ /* 0x00cfea0003800000 */
.L_x_198:
[----:B------:R-:W4:Y:S01]  /*5430*/  LDC.64 R10, c[0x0][0xb10] ;  /* 0x0002c400ff0a7b82 */ /* 0x000f220000000a00 */
[----:B------:R-:W3:Y:S01]  /*5440*/  LDS.128 R16, [R16+0x130] ;  /* 0x0001300010107984 */ /* 0x000ee20000000c00 */
[----:B-1----:R-:W-:Y:S01]  /*5450*/  ISETP.NE.AND P1, PT, R41, 0x1, PT ;  /* 0x000000012900780c */ /* 0x002fe20003f25270 */
[----:B--2---:R-:W-:Y:S01]  /*5460*/  VIADD R0, R0, 0xb0 ;  /* 0x000000b000007836 */ /* 0x004fe20000000000 */
[----:B------:R-:W-:Y:S04]  /*5470*/  ISETP.GE.AND P0, PT, R40, 0x1, PT ;  /* 0x000000012800780c */ /* 0x000fe80003f06270 */
[----:B------:R-:W1:Y:S01]  /*5480*/  LDC.64 R8, c[0x0][0xb18] ;  /* 0x0002c600ff087b82 */ /* 0x000e620000000a00 */
[----:B------:R-:W-:Y:S01]  /*5490*/  PRMT R0, RZ, 0x654, R0 ;  /* 0x00000654ff007816 */ /* 0x000fe20000000000 */
[----:B------:R-:W-:Y:S01]  /*54a0*/  @!PT LDS RZ, [RZ] ;  /* 0x00000000fffff984 */ /* 0x000fe20000000800 */
[----:B------:R-:W-:Y:S01]  /*54b0*/  @!PT LDS RZ, [RZ] ;  /* 0x00000000fffff984 */ /* 0x000fe20000000800 */
[----:B------:R-:W-:Y:S01]  /*54c0*/  @!PT LDS RZ, [RZ] ;  /* 0x00000000fffff984 */ /* 0x000fe20000000800 */
[----:B------:R-:W-:Y:S01]  /*54d0*/  @!PT LDS RZ, [RZ] ;  /* 0x00000000fffff984 */ /* 0x000fe20000000800 */
[----:B------:R2:W-:Y:S06]  /*54e0*/  MEMBAR.ALL.CTA ;  /* 0x0000000000007992 */ /* 0x0005ec0000008000 */
[----:B--2---:R-:W2:Y:S01]  /*54f0*/  FENCE.VIEW.ASYNC.S ;  /* 0x00000000000073c6 */ /* 0x004ea20000000000 */
[----:B------:R-:W1:Y:S08]  /*5500*/  @!P1 LDC R12, c[0x0][0xb20] ;  /* 0x0002c800ff0c9b82 */ /* 0x000e700000000800 */
[----:B------:R-:W1:Y:S01]  /*5510*/  @!P1 LDC R7, c[0x0][0xb0c] ;  /* 0x0002c300ff079b82 */ /* 0x000e620000000800 */
[----:B--2---:R2:W-:Y:S01]  /*5520*/  SYNCS.ARRIVE.TRANS64.RED.A1T0 RZ, [R0+URZ], RZ ;  /* 0x000000ff00ff79a7 */ /* 0x0045e200081004ff */
[----:B---3--:R-:W-:Y:S04]  /*5530*/  LOP3.LUT P4, RZ, R18, 0x1, RZ, 0xc0, !PT ;  /* 0x0000000112ff7812 */ /* 0x008fe8000788c0ff */
[----:B------:R-:W-:Y:S09]  /*5540*/  P2R R107, PR, RZ, 0x10 ;  /* 0x00000010ff6b7803 */ /* 0x000ff20000000000 */
[----:B------:R-:W-:Y:S02]  /*5550*/  @P4 MOV R44, R16 ;  /* 0x00000010002c4202 */ /* 0x000fe40000000f00 */
[----:B------:R-:W-:Y:S01]  /*5560*/  @P4 LOP3.LUT R43, R17, 0xffff, RZ, 0xc0, !PT ;  /* 0x0000ffff112b4812 */ /* 0x000fe200078ec0ff */
[----:B--2-4-:R-:W-:Y:S06]  /*5570*/  @!P0 BRA `(.L_x_103) ;  /* 0x0000000000a48947 */ /* 0x014fec0003800000 */
[----:B------:R-:W-:Y:S01]  /*5580*/  IMAD.HI.U32 R0, R94, R39, RZ ;  /* 0x000000275e007227 */ /* 0x000fe200078e00ff */
[----:B------:R-:W-:Y:S02]  /*5590*/  ISETP.NE.AND P0, PT, R38, 0x1, PT ;  /* 0x000000012600780c */ /* 0x000fe40003f05270 */
[----:B------:R-:W-:Y:S01]  /*55a0*/  ISETP.NE.AND P2, PT, R40, 0x1, PT ;  /* 0x000000012800780c */ /* 0x000fe20003f45270 */
[----:B------:R-:W-:Y:S01]  /*55b0*/  IMAD.HI.U32 R4, R95, R88, RZ ;  /* 0x000000585f047227 */ /* 0x000fe200078e00ff */
[----:B------:R-:W-:Y:S02]  /*55c0*/  SHF.R.U32.HI R0, RZ, R93, R0 ;  /* 0x0000005dff007219 */ /* 0x000fe40000011600 */
[----:B------:R-:W-:Y:S01]  /*55d0*/  ISETP.NE.AND P3, PT, R42, 0x1, PT ;  /* 0x000000012a00780c */ /* 0x000fe20003f65270 */
[----:B------:R-:W-:Y:S01]  /*55e0*/  IMAD.HI.U32 R6, R43, R39, RZ ;  /* 0x000000272b067227 */ /* 0x000fe200078e00ff */
[-C--:B------:R-:W-:Y:S02]  /*55f0*/  SHF.R.U32.HI R4, RZ, R89.reuse, R4 ;  /* 0x00000059ff047219 */ /* 0x080fe40000011604 */
[----:B------:R-:W-:Y:S01]  /*5600*/  SEL R0, R94, R0, !P0 ;  /* 0x000000005e007207 */ /* 0x000fe20004000000 */
[----:B------:R-:W-:Y:S01]  /*5610*/  IMAD.HI.U32 R5, R44, R88, RZ ;  /* 0x000000582c057227 */ /* 0x000fe200078e00ff */
[----:B------:R-:W-:Y:S03]  /*5620*/  SEL R4, R95, R4, !P3 ;  /* 0x000000045f047207 */ /* 0x000fe60005800000 */
[-C--:B------:R-:W-:Y:S01]  /*5630*/  IMAD.HI.U32 R3, R0, R36.reuse, RZ ;  /* 0x0000002400037227 */ /* 0x080fe200078e00ff */
[----:B------:R-:W-:Y:S03]  /*5640*/  SHF.R.U32.HI R5, RZ, R89, R5 ;  /* 0x00000059ff057219 */ /* 0x000fe60000011605 */
[----:B------:R-:W-:Y:S01]  /*5650*/  IMAD.HI.U32 R2, R4, R36, RZ ;  /* 0x0000002404027227 */ /* 0x000fe200078e00ff */
[----:B------:R-:W-:Y:S02]  /*5660*/  @P2 SHF.R.U32.HI R0, RZ, R37, R3 ;  /* 0x00000025ff002219 */ /* 0x000fe40000011603 */
[----:B------:R-:W-:Y:S02]  /*5670*/  SHF.R.U32.HI R3, RZ, R93, R6 ;  /* 0x0000005dff037219 */ /* 0x000fe40000011606 */
[----:B------:R-:W-:Y:S01]  /*5680*/  @P2 SHF.R.U32.HI R4, RZ, R37, R2 ;  /* 0x00000025ff042219 */ /* 0x000fe20000011602 */
[----:B------:R-:W-:Y:S01]  /*5690*/  IMAD R0, R40, R0, RZ ;  /* 0x0000000028007224 */ /* 0x000fe200078e02ff */
[----:B------:R-:W-:Y:S02]  /*56a0*/  SEL R3, R43, R3, !P0 ;  /* 0x000000032b037207 */ /* 0x000fe40004000000 */
[----:B------:R-:W-:Y:S01]  /*56b0*/  SEL R2, R44, R5, !P3 ;  /* 0x000000052c027207 */ /* 0x000fe20005800000 */
[----:B------:R-:W-:Y:S01]  /*56c0*/  IMAD R5, R40, R4, RZ ;  /* 0x0000000428057224 */ /* 0x000fe200078e02ff */
[C---:B------:R-:W-:Y:S01]  /*56d0*/  ISETP.GE.AND P0, PT, R3.reuse, R0, PT ;  /* 0x000000000300720c */ /* 0x040fe20003f06270 */
[C---:B------:R-:W-:Y:S03]  /*56e0*/  IMAD.HI.U32 R0, R3.reuse, R36, RZ ;  /* 0x0000002403007227 */ /* 0x040fe600078e00ff */
[C---:B------:R-:W-:Y:S02]  /*56f0*/  ISETP.GE.OR P0, PT, R2.reuse, R5, P0 ;  /* 0x000000050200720c */ /* 0x040fe40000706670 */
[----:B------:R-:W-:Y:S04]  /*5700*/  SHF.R.U32.HI R0, RZ, R37, R0 ;  /* 0x00000025ff007219 */ /* 0x000fe80000011600 */
[C---:B------:R-:W-:Y:S05]  /*5710*/  SEL R6, R3.reuse, R0, !P2 ;  /* 0x0000000003067207 */ /* 0x040fea0005000000 */
        /* <DEDUP_REMOVED lines=14> */
[----:B------:R-:W-:Y:S07]  /*5800*/  IMAD R43, R3, R38, R43 ;  /* 0x00000026032b7224 */ /* 0x000fee00078e022b */
.L_x_103:
[----:B-1----:R-:W-:Y:S01]  /*5810*/  @!P1 ISETP.NE.AND P0, PT, R8, 0x1, PT ;  /* 0x000000010800980c */ /* 0x002fe20003f05270 */
[----:B------:R-:W-:Y:S01]  /*5820*/  @!P1 IMAD.HI.U32 R2, R43, R9, RZ ;  /* 0x000000092b029227 */ /* 0x000fe200078e00ff */
[----:B------:R-:W-:Y:S01]  /*5830*/  R2UR UR42, R14 ;  /* 0x000000000e2a72ca */ /* 0x000fe200000e0000 */
[----:B------:R-:W-:Y:S01]  /*5840*/  BSSY.RECONVERGENT B6, `(.L_x_104) ;  /* 0x0000031000067945 */ /* 0x000fe20003800200 */
[----:B------:R-:W-:Y:S01]  /*5850*/  R2UR UR41, R15 ;  /* 0x000000000f2972ca */ /* 0x000fe200000e0000 */
[C---:B------:R-:W-:Y:S01]  /*5860*/  @!P1 IMAD.HI.U32 R0, R44.reuse, R10, RZ ;  /* 0x0000000a2c009227 */ /* 0x040fe200078e00ff */
[----:B------:R-:W-:Y:S02]  /*5870*/  @!P1 SHF.R.U32.HI R2, RZ, R12, R2 ;  /* 0x0000000cff029219 */ /* 0x000fe40000011602 */
[----:B------:R-:W-:Y:S01]  /*5880*/  @!P1 ISETP.NE.AND P2, PT, R7, 0x1, PT ;  /* 0x000000010700980c */ /* 0x000fe20003f45270 */
[----:B------:R-:W-:Y:S01]  /*5890*/  VIADD R109, R109, 0x1 ;  /* 0x000000016d6d7836 */ /* 0x000fe20000000000 */
[----:B------:R-:W-:Y:S02]  /*58a0*/  @!P1 SEL R2, R43, R2, !P0 ;  /* 0x000000022b029207 */ /* 0x000fe40004000000 */
[----:B------:R-:W-:Y:S02]  /*58b0*/  @!P1 SHF.R.U32.HI R0, RZ, R11, R0 ;  /* 0x0000000bff009219 */ /* 0x000fe40000011600 */
[----:B------:R-:W-:Y:S01]  /*58c0*/  LOP3.LUT P0, RZ, R97, 0x1b0, RZ, 0xc0, !PT ;  /* 0x000001b061ff7812 */ /* 0x000fe2000780c0ff */
[----:B------:R-:W-:Y:S01]  /*58d0*/  USHF.L.U32 UR42, UR42, 0x7, URZ ;  /* 0x000000072a2a7899 */ /* 0x000fe200080006ff */
[----:B------:R-:W-:Y:S01]  /*58e0*/  @!P1 SEL R3, R44, R0, !P2 ;  /* 0x000000002c039207 */ /* 0x000fe20005000000 */
[----:B------:R-:W-:Y:S01]  /*58f0*/  USHF.L.U32 UR41, UR41, 0x7, URZ ;  /* 0x0000000729297899 */ /* 0x000fe200080006ff */
[----:B------:R-:W-:Y:S03]  /*5900*/  @P4 SHF.R.U32.HI R98, RZ, 0x10, R17 ;  /* 0x00000010ff624819 */ /* 0x000fe60000011611 */
[----:B------:R-:W-:Y:S02]  /*5910*/  @!P1 IMAD.IADD R0, R2, 0x1, -R3 ;  /* 0x0000000102009824 */ /* 0x000fe400078e0a03 */
[----:B------:R-:W-:Y:S02]  /*5920*/  @!P1 IMAD.IADD R2, R3, 0x1, -R2 ;  /* 0x0000000103029824 */ /* 0x000fe400078e0a02 */
[----:B------:R-:W-:Y:S02]  /*5930*/  @!P1 IMAD R44, R0, R7, R44 ;  /* 0x00000007002c9224 */ /* 0x000fe400078e022c */
[----:B------:R-:W-:Y:S01]  /*5940*/  @!P1 IMAD R43, R2, R8, R43 ;  /* 0x00000008022b9224 */ /* 0x000fe200078e022b */
[----:B------:R-:W-:Y:S06]  /*5950*/  @!P0 BRA `(.L_x_105) ;  /* 0x00000000007c8947 */ /* 0x000fec0003800000 */
[----:B------:R-:W1:Y:S01]  /*5960*/  LDCU.64 UR8, c[0x4][0x80] ;  /* 0x01001000ff0877ac */ /* 0x000e620008000a00 */
[----:B------:R-:W-:Y:S01]  /*5970*/  MOV R2, 0x0 ;  /* 0x0000000000027802 */ /* 0x000fe20000000f00 */
[----:B------:R-:W-:Y:S02]  /*5980*/  HFMA2 R12, -RZ, RZ, 0, 5.9604644775390625e-08 ;  /* 0x00000001ff0c7431 */ /* 0x000fe400000001ff */
[----:B------:R-:W-:Y:S01]  /*5990*/  IMAD.MOV.U32 R8, RZ, RZ, 0x70 ;  /* 0x00000070ff087424 */ /* 0x000fe200078e00ff */
[----:B------:R2:W3:Y:S01]  /*59a0*/  LDC.64 R14, c[0x4][R2] ;  /* 0x01000000020e7b82 */ /* 0x0004e20000000a00 */
[----:B------:R-:W4:Y:S01]  /*59b0*/  LDCU.64 UR6, c[0x4][0x88] ;  /* 0x01001100ff0677ac */ /* 0x000f220008000a00 */
[----:B------:R-:W-:Y:S01]  /*59c0*/  IMAD.MOV.U32 R13, RZ, RZ, RZ ;  /* 0x000000ffff0d7224 */ /* 0x000fe200078e00ff */
[----:B------:R-:W2:Y:S01]  /*59d0*/  LDCU.64 UR4, c[0x4][0x8] ;  /* 0x01000100ff0477ac */ /* 0x000ea20008000a00 */
[----:B-1----:R-:W-:Y:S01]  /*59e0*/  MOV R5, UR9 ;  /* 0x0000000900057c02 */ /* 0x002fe20008000f00 */
[----:B------:R-:W-:Y:S01]  /*59f0*/  IMAD.U32 R4, RZ, RZ, UR8 ;  /* 0x00000008ff047e24 */ /* 0x000fe2000f8e00ff */
[----:B----4-:R-:W-:Y:S01]  /*5a00*/  MOV R7, UR7 ;  /* 0x0000000700077c02 */ /* 0x010fe20008000f00 */
[----:B------:R-:W-:Y:S01]  /*5a10*/  IMAD.U32 R6, RZ, RZ, UR6 ;  /* 0x00000006ff067e24 */ /* 0x000fe2000f8e00ff */
[----:B--2---:R-:W-:Y:S01]  /*5a20*/  MOV R11, UR5 ;  /* 0x00000005000b7c02 */ /* 0x004fe20008000f00 */
[----:B------:R-:W-:Y:S02]  /*5a30*/  IMAD.U32 R10, RZ, RZ, UR4 ;  /* 0x00000004ff0a7e24 */ /* 0x000fe4000f8e00ff */
[----:B------:R-:W-:Y:S07]  /*5a40*/  LEPC R20, `(.L_x_106) ;  /* 0x000000001014794e */ /* 0x000fee0000000000 */
[----:B---3-5:R-:W-:Y:S05]  /*5a50*/  CALL.ABS.NOINC R14 ;  /* 0x000000000e007343 */ /* 0x028fea0003c00000 */
.L_x_106:
[----:B------:R-:W1:Y:S01]  /*5a60*/  LDCU.64 UR8, c[0x4][0x80] ;  /* 0x01001000ff0877ac */ /* 0x000e620008000a00 */
[----:B------:R-:W2:Y:S01]  /*5a70*/  LDC.64 R2, c[0x4][R2] ;  /* 0x0100000002027b82 */ /* 0x000ea20000000a00 */
[----:B------:R-:W-:Y:S02]  /*5a80*/  HFMA2 R12, -RZ, RZ, 0, 5.9604644775390625e-08 ;  /* 0x00000001ff0c7431 */ /* 0x000fe400000001ff */
[----:B------:R-:W-:Y:S02]  /*5a90*/  IMAD.MOV.U32 R8, RZ, RZ, 0x70 ;  /* 0x00000070ff087424 */ /* 0x000fe400078e00ff */
[----:B------:R-:W-:Y:S01]  /*5aa0*/  IMAD.MOV.U32 R13, RZ, RZ, RZ ;  /* 0x000000ffff0d7224 */ /* 0x000fe200078e00ff */
[----:B------:R-:W3:Y:S01]  /*5ab0*/  LDCU.64 UR6, c[0x4][0x88] ;  /* 0x01001100ff0677ac */ /* 0x000ee20008000a00 */
[----:B------:R-:W4:Y:S01]  /*5ac0*/  LDCU.64 UR4, c[0x4][0x8] ;  /* 0x01000100ff0477ac */ /* 0x000f220008000a00 */
[----:B-1----:R-:W-:Y:S02]  /*5ad0*/  MOV R4, UR8 ;  /* 0x0000000800047c02 */ /* 0x002fe40008000f00 */
[----:B------:R-:W-:Y:S02]  /*5ae0*/  MOV R5, UR9 ;  /* 0x0000000900057c02 */ /* 0x000fe40008000f00 */
[----:B---3--:R-:W-:Y:S01]  /*5af0*/  MOV R7, UR7 ;  /* 0x0000000700077c02 */ /* 0x008fe20008000f00 */
[----:B------:R-:W-:Y:S01]  /*5b00*/  IMAD.U32 R6, RZ, RZ, UR6 ;  /* 0x00000006ff067e24 */ /* 0x000fe2000f8e00ff */
[----:B----4-:R-:W-:Y:S01]  /*5b10*/  MOV R11, UR5 ;  /* 0x00000005000b7c02 */ /* 0x010fe20008000f00 */
[----:B------:R-:W-:Y:S02]  /*5b20*/  IMAD.U32 R10, RZ, RZ, UR4 ;  /* 0x00000004ff0a7e24 */ /* 0x000fe4000f8e00ff */
[----:B------:R-:W-:Y:S07]  /*5b30*/  LEPC R20, `(.L_x_105) ;  /* 0x000000001014794e */ /* 0x000fee0000000000 */
[----:B--2---:R-:W-:Y:S05]  /*5b40*/  CALL.ABS.NOINC R2 ;  /* 0x0000000002007343 */ /* 0x004fea0003c00000 */
.L_x_105:
[----:B------:R-:W-:Y:S05]  /*5b50*/  BSYNC.RECONVERGENT B6 ;  /* 0x0000000000067941 */ /* 0x000fea0003800200 */
.L_x_104:
[----:B------:R-:W-:Y:S01]  /*5b60*/  ISETP.NE.U32.AND P4, PT, R86, RZ, PT ;  /* 0x000000ff5600720c */ /* 0x000fe20003f85070 */
[----:B------:R-:W-:Y:S01]  /*5b70*/  UISETP.NE.AND UP2, UPT, UR50, URZ, UPT ;  /* 0x000000ff3200728c */ /* 0x000fe2000bf45270 */
[----:B------:R-:W-:Y:S01]  /*5b80*/  ISETP.NE.U32.AND P2, PT, RZ, UR38, PT ;  /* 0x00000026ff007c0c */ /* 0x000fe2000bf45070 */
[----:B------:R-:W-:Y:S01]  /*5b90*/  UISETP.NE.U32.AND UP1, UPT, UR44, URZ, UPT ;  /* 0x000000ff2c00728c */ /* 0x000fe2000bf25070 */
[----:B------:R-:W-:Y:S01]  /*5ba0*/  ISETP.NE.AND.EX P4, PT, R87, RZ, PT, P4 ;  /* 0x000000ff5700720c */ /* 0x000fe20003f85340 */
[----:B------:R-:W-:Y:S01]  /*5bb0*/  UPLOP3.LUT UP0, UPT, UPT, UPT, UPT, 0x40, 0x4 ;  /* 0x000000000004789c */ /* 0x000fe20003f0e870 */
[----:B------:R-:W-:Y:S01]  /*5bc0*/  ISETP.NE.AND.EX P2, PT, RZ, UR39, PT, P2 ;  /* 0x00000027ff007c0c */ /* 0x000fe2000bf45320 */
[----:B------:R-:W-:Y:S01]  /*5bd0*/  UISETP.NE.AND.EX UP1, UPT, UR45, URZ, UPT, UP1 ;  /* 0x000000ff2d00728c */ /* 0x000fe2000bf25310 */
[----:B------:R-:W-:Y:S04]  /*5be0*/  PLOP3.LUT P1, PT, PT, PT, UP2, 0x80, 0x8 ;  /* 0x000000000008781c */ /* 0x000fe80003f2f028 */
[----:B------:R-:W-:Y:S06]  /*5bf0*/  @UP2 UPLOP3.LUT UP0, UPT, UPT, UPT, UP1, 0x80, 0x8 ;  /* 0x000000000008289c */ /* 0x000fec0003f0f010 */
[----:B------:R-:W-:Y:S01]  /*5c00*/  PLOP3.LUT P0, PT, PT, PT, UP0, 0x80, 0x8 ;  /* 0x000000000008781c */ /* 0x000fe20003f0f008 */
[----:B------:R-:W-:Y:S01]  /*5c10*/  @!UPT UIADD3 URZ, UPT, UPT, URZ, URZ, URZ ;  /* 0x000000fffffff290 */ /* 0x000fe2000fffe0ff */
[----:B------:R-:W-:Y:S11]  /*5c20*/  BRA.U !UP1, `(.L_x_107) ;  /* 0x0000000109387547 */ /* 0x000ff6000b800000 */
[----:B------:R-:W-:Y:S01]  /*5c30*/  UISETP.NE.U32.AND UP0, UPT, UR38, URZ, UPT ;  /* 0x000000ff2600728c */ /* 0x000fe2000bf05070 */
[----:B------:R-:W-:Y:S02]  /*5c40*/  HFMA2 R0, -RZ, RZ, 0, 5.9604644775390625e-08 ;  /* 0x00000001ff007431 */ /* 0x000fe400000001ff */
[----:B------:R-:W-:Y:S01]  /*5c50*/  IMAD.MOV.U32 R92, RZ, RZ, 0x1 ;  /* 0x00000001ff5c7424 */ /* 0x000fe200078e00ff */
[----:B------:R-:W-:Y:S06]  /*5c60*/  UISETP.NE.AND.EX UP0, UPT, UR39, URZ, UPT, UP0 ;  /* 0x000000ff2700728c */ /* 0x000fec000bf05300 */
[----:B------:R-:W-:Y:S05]  /*5c70*/  PLOP3.LUT P3, PT, PT, PT, UP0, 0x80, 0x8 ;  /* 0x000000000008781c */ /* 0x000fea0003f6f008 */
[----:B------:R-:W1:Y:S01]  /*5c80*/  @UP0 LDCU.64 UR6, c[0x0][0x888] ;  /* 0x00011100ff0607ac */ /* 0x000e620008000a00 */
[----:B------:R-:W-:Y:S07]  /*5c90*/  @UP0 UIMAD UR4, UR36, UR44, URZ ;  /* 0x0000002c240402a4 */ /* 0x000fee000f8e02ff */
[----:B------:R-:W-:Y:S01]  /*5ca0*/  @!P3 PRMT R92, R0, 0x7610, R92 ;  /* 0x00007610005cb816 */ /* 0x000fe2000000005c */
[----:B-1----:R-:W-:Y:S03]  /*5cb0*/  @UP0 UIMAD.WIDE UR6, UR4, 0x4, UR6 ;  /* 0x00000004040608a5 */ /* 0x002fe6000f8e0206 */
[----:B------:R-:W1:Y:S03]  /*5cc0*/  @!UP0 LDCU UR4, c[0x0][0x880] ;  /* 0x00011000ff0487ac */ /* 0x000e660008000800 */
[----:B------:R-:W-:Y:S01]  /*5cd0*/  IMAD.U32 R2, RZ, RZ, UR6 ;  /* 0x00000006ff027e24 */ /* 0x000fe2000f8e00ff */
[----:B------:R-:W-:Y:S05]  /*5ce0*/  MOV R3, UR7 ;  /* 0x0000000700037c02 */ /* 0x000fea0008000f00 */
[----:B-----5:R2:W5:Y:S02]  /*5cf0*/  @P3 LDG.E R49, desc[UR46][R2.64] ;  /* 0x0000002e02313981 */ /* 0x020564000c1e1900 */
[----:B-12---:R-:W-:Y:S02]  /*5d00*/  @!P3 IMAD.U32 R49, RZ, RZ, UR4 ;  /* 0x00000004ff31be24 */ /* 0x006fe4000f8e00ff */
.L_x_107:
[----:B------:R-:W-:Y:S05]  /*5d10*/  @!P4 BRA `(.L_x_108) ;  /* 0x000000000020c947 */ /* 0x000fea0003800000 */
[----:B------:R-:W-:Y:S04]  /*5d20*/  ISETP.NE.U32.AND P3, PT, R84, RZ, PT ;  /* 0x000000ff5400720c */ /* 0x000fe80003f65070 */
[----:B------:R-:W-:Y:S11]  /*5d30*/  ISETP.NE.AND.EX P3, PT, R85, RZ, PT, P3 ;  /* 0x000000ff5500720c */ /* 0x000ff60003f65330 */
[----:B------:R-:W-:Y:S02]  /*5d40*/  @!UPT UIADD3 URZ, UPT, UPT, URZ, URZ, URZ ;  /* 0x000000fffffff290 */ /* 0x000fe4000fffe0ff */
[----:B------:R-:W1:Y:S01]  /*5d50*/  @P3 LDC.64 R2, c[0x0][0x8a8] ;  /* 0x00022a00ff023b82 */ /* 0x000e620000000a00 */
[----:B------:R-:W-:Y:S04]  /*5d60*/  @P3 IMAD R0, R86, UR36, RZ ;  /* 0x0000002456003c24 */ /* 0x000fe8000f8e02ff */
[----:B-1----:R-:W-:Y:S05]  /*5d70*/  @P3 IMAD.WIDE R2, R0, 0x4, R2 ;  /* 0x0000000400023825 */ /* 0x002fea00078e0202 */
[----:B-----5:R1:W5:Y:S02]  /*5d80*/  @P3 LDG.E R47, desc[UR46][R2.64] ;  /* 0x0000002e022f3981 */ /* 0x020364000c1e1900 */
[----:B-1----:R-:W2:Y:S02]  /*5d90*/  @!P3 LDC R47, c[0x0][0x8a0] ;  /* 0x00022800ff2fbb82 */ /* 0x002ea40000000800 */
.L_x_108:
[----:B-----5:R-:W-:Y:S01]  /*5da0*/  FSETP.NEU.AND P3, PT, R49, RZ, PT ;  /* 0x000000ff3100720b */ /* 0x020fe20003f6d000 */
[----:B------:R-:W-:Y:S01]  /*5db0*/  BSSY B1, `(.L_x_109) ;  /* 0x0000039000017945 */ /* 0x000fe20003800000 */
[----:B------:R-:W-:Y:S01]  /*5dc0*/  SEL R3, RZ, 0xffffffff, P2 ;  /* 0xffffffffff037807 */ /* 0x000fe20001000000 */
[----:B------:R-:W-:Y:S01]  /*5dd0*/  IMAD.MOV.U32 R61, RZ, RZ, 0x1 ;  /* 0x00000001ff3d7424 */ /* 0x000fe200078e00ff */
[----:B------:R-:W-:Y:S01]  /*5de0*/  @P1 LOP3.LUT P2, RZ, R92, 0xff, RZ, 0xc0, !PT ;  /* 0x000000ff5cff1812 */ /* 0x000fe2000784c0ff */
[----:B------:R-:W-:Y:S01]  /*5df0*/  IMAD R48, R45, 0x80, R46 ;  /* 0x000000802d307824 */ /* 0x000fe200078e022e */
[----:B------:R-:W-:Y:S01]  /*5e00*/  @P1 SEL R0, RZ, 0xffffffff, P3 ;  /* 0xffffffffff001807 */ /* 0x000fe20001800000 */
[----:B------:R-:W-:Y:S01]  /*5e10*/  IMAD R110, R105, -0x10, R103 ;  /* 0xfffffff0696e7824 */ /* 0x000fe200078e0267 */
[----:B------:R-:W-:Y:S01]  /*5e20*/  LOP3.LUT R101, R101, 0x1, RZ, 0x3c, !PT ;  /* 0x0000000165657812 */ /* 0x000fe200078e3cff */
[----:B------:R-:W-:Y:S01]  /*5e30*/  IMAD.MOV.U32 R60, RZ, RZ, RZ ;  /* 0x000000ffff3c7224 */ /* 0x000fe200078e00ff */
[----:B------:R-:W-:Y:S02]  /*5e40*/  @P0 SEL R0, R3, R0, !P2 ;  /* 0x0000000003000207 */ /* 0x000fe40005000000 */
[----:B------:R-:W-:Y:S02]  /*5e50*/  CS2R R82, SRZ ;  /* 0x0000000000527805 */ /* 0x000fe4000001ff00 */
[----:B------:R-:W-:Y:S02]  /*5e60*/  LEA R112, R45, UR48, 0x3 ;  /* 0x000000302d707c11 */ /* 0x000fe4000f8e18ff */
[----:B------:R-:W-:Y:S02]  /*5e70*/  CS2R R80, SRZ ;  /* 0x0000000000507805 */ /* 0x000fe4000001ff00 */
[----:B------:R-:W-:Y:S02]  /*5e80*/  @P1 LOP3.LUT R0, R0, 0x1, RZ, 0xc0, !PT ;  /* 0x0000000100001812 */ /* 0x000fe400078ec0ff */
[----:B------:R-:W-:Y:S02]  /*5e90*/  CS2R R74, SRZ ;  /* 0x00000000004a7805 */ /* 0x000fe4000001ff00 */
[----:B------:R-:W-:Y:S02]  /*5ea0*/  PLOP3.LUT P2, PT, PT, PT, UP1, 0x80, 0x8 ;  /* 0x000000000008781c */ /* 0x000fe40003f4f018 */
[----:B------:R-:W-:Y:S02]  /*5eb0*/  CS2R R72, SRZ ;  /* 0x0000000000487805 */ /* 0x000fe4000001ff00 */
[----:B------:R-:W-:Y:S02]  /*5ec0*/  ISETP.NE.U32.OR P5, PT, R0, 0x1, !P1 ;  /* 0x000000010000780c */ /* 0x000fe40004fa5470 */
[----:B------:R-:W-:Y:S02]  /*5ed0*/  CS2R R66, SRZ ;  /* 0x0000000000427805 */ /* 0x000fe4000001ff00 */
[----:B------:R-:W-:Y:S02]  /*5ee0*/  LOP3.LUT P4, R108, R92, 0xff, RZ, 0xc0, !PT ;  /* 0x000000ff5c6c7812 */ /* 0x000fe4000788c0ff */
[----:B------:R-:W-:Y:S02]  /*5ef0*/  CS2R R64, SRZ ;  /* 0x0000000000407805 */ /* 0x000fe4000001ff00 */
[----:B------:R-:W-:Y:S02]  /*5f00*/  SEL R2, RZ, 0xffffffff, P3 ;  /* 0xffffffffff027807 */ /* 0x000fe40001800000 */
[----:B------:R-:W-:Y:S02]  /*5f10*/  CS2R R58, SRZ ;  /* 0x00000000003a7805 */ /* 0x000fe4000001ff00 */
[----:B------:R-:W-:Y:S02]  /*5f20*/  P2R R111, PR, RZ, 0x20 ;  /* 0x00000020ff6f7803 */ /* 0x000fe40000000000 */
[----:B------:R-:W-:Y:S02]  /*5f30*/  CS2R R56, SRZ ;  /* 0x0000000000387805 */ /* 0x000fe4000001ff00 */
[----:B------:R-:W-:Y:S02]  /*5f40*/  @P2 SEL R2, R3, R2, !P4 ;  /* 0x0000000203022207 */ /* 0x000fe40006000000 */
[----:B------:R-:W-:Y:S02]  /*5f50*/  @P5 SHF.L.U32 R0, R101, 0x1f, RZ ;  /* 0x0000001f65005819 */ /* 0x000fe400000006ff */
[----:B------:R-:W-:Y:S02]  /*5f60*/  LOP3.LUT R2, R2, 0x1, RZ, 0xc0, !PT ;  /* 0x0000000102027812 */ /* 0x000fe400078ec0ff */
[----:B------:R1:W3:Y:S02]  /*5f70*/  @P5 SYNCS.PHASECHK.TRANS64.TRYWAIT P1, [UR48+0x50], R0 ;  /* 0x00005000ff0055a7 */ /* 0x0002e40008021130 */
[----:B------:R-:W-:Y:S04]  /*5f80*/  ISETP.NE.U32.AND P2, PT, R2, 0x1, PT ;  /* 0x000000010200780c */ /* 0x000fe80003f45070 */
[----:B------:R-:W-:Y:S02]  /*5f90*/  P2R R62, PR, RZ, 0x4 ;  /* 0x00000004ff3e7803 */ /* 0x000fe40000000000 */
[----:B-1----:R-:W-:Y:S04]  /*5fa0*/  SHF.L.U32 R0, R100, 0x1f, RZ ;  /* 0x0000001f64007819 */ /* 0x002fe800000006ff */
[----:B------:R1:W4:Y:S01]  /*5fb0*/  SYNCS.PHASECHK.TRANS64.TRYWAIT P0, [R112+URZ+0xc0], R0 ;  /* 0x0000c000700075a7 */ /* 0x00032200080011ff */
[----:B---3--:R-:W-:Y:S01]  /*5fc0*/  @P5 SEL R61, RZ, 0x1, !P1 ;  /* 0x00000001ff3d5807 */ /* 0x008fe20004800000 */
[----:B-1----:R-:W-:Y:S06]  /*5fd0*/  @!P5 BRA `(.L_x_110) ;  /* 0x000000000058d947 */ /* 0x002fec0003800000 */
[----:B------:R-:W-:Y:S01]  /*5fe0*/  IMAD.MOV.U32 R83, RZ, RZ, RZ ;  /* 0x000000ffff537224 */ /* 0x000fe200078e00ff */
[----:B------:R-:W-:Y:S01]  /*5ff0*/  ISETP.NE.AND P1, PT, R61, RZ, PT ;  /* 0x000000ff3d00720c */ /* 0x000fe20003f25270 */
[----:B------:R-:W-:Y:S01]  /*6000*/  BSSY B0, `(.L_x_111) ;  /* 0x000000c000007945 */ /* 0x000fe20003800000 */
[----:B------:R-:W-:Y:S02]  /*6010*/  CS2R R58, SRZ ;  /* 0x00000000003a7805 */ /* 0x000fe4000001ff00 */
[----:B------:R-:W-:Y:S02]  /*6020*/  CS2R R56, SRZ ;  /* 0x0000000000387805 */ /* 0x000fe4000001ff00 */
[----:B------:R-:W-:Y:S02]  /*6030*/  CS2R R66, SRZ ;  /* 0x0000000000427805 */ /* 0x000fe4000001ff00 */
[----:B------:R-:W-:Y:S02]  /*6040*/  CS2R R64, SRZ ;  /* 0x0000000000407805 */ /* 0x000fe4000001ff00 */
[----:B------:R-:W-:Y:S02]  /*6050*/  CS2R R74, SRZ ;  /* 0x00000000004a7805 */ /* 0x000fe4000001ff00 */
[----:B------:R-:W-:Y:S02]  /*6060*/  CS2R R72, SRZ ;  /* 0x0000000000487805 */ /* 0x000fe4000001ff00 */
[----:B------:R-:W-:Y:S01]  /*6070*/  CS2R R80, SRZ ;  /* 0x0000000000507805 */ /* 0x000fe2000001ff00 */
[----:B------:R-:W-:Y:S06]  /*6080*/  @P1 BRA `(.L_x_112) ;  /* 0x00000000000c1947 */ /* 0x000fec0003800000 */
[----:B------:R-:W-:Y:S04]  /*6090*/  SHF.L.U32 R3, R101, 0x1f, RZ ;  /* 0x0000001f65037819 */ /* 0x000fe800000006ff */
[----:B------:R-:W1:Y:S02]  /*60a0*/  SYNCS.PHASECHK.TRANS64.TRYWAIT P1, [UR48+0x50], R3 ;  /* 0x00005003ff0075a7 */ /* 0x000e640008021130 */
[----:B-1----:R-:W-:Y:S05]  /*60b0*/  @!P1 BRA `(.L_x_113) ;  /* 0x0000003c00c89947 */ /* 0x002fea0003800000 */
.L_x_112:
[----:B------:R-:W-:Y:S05]  /*60c0*/  BSYNC B0 ;  /* 0x0000000000007941 */ /* 0x000fea0003800000 */
.L_x_111:
[----:B------:R-:W-:Y:S01]  /*60d0*/  ISETP.NE.AND P1, PT, R62, RZ, PT ;  /* 0x000000ff3e00720c */ /* 0x000fe20003f25270 */
[----:B------:R-:W-:Y:S11]  /*60e0*/  HFMA2 R60, -RZ, RZ, 0, 5.9604644775390625e-08 ;  /* 0x00000001ff3c7431 */ /* 0x000ff600000001ff */
[----:B------:R-:W-:Y:S01]  /*60f0*/  @!UPT UIADD3 URZ, UPT, UPT, URZ, URZ, URZ ;  /* 0x000000fffffff290 */ /* 0x000fe2000fffe0ff */
[----:B------:R3:W1:Y:S04]  /*6100*/  @P1 LDS.128 R56, [R104] ;  /* 0x0000000068381984 */ /* 0x0006680000000c00 */
[----:B------:R3:W1:Y:S04]  /*6110*/  @P1 LDS.128 R64, [R103+0x10] ;  /* 0x0000100067401984 */ /* 0x0006680000000c00 */
[----:B------:R3:W1:Y:S04]  /*6120*/  @P1 LDS.128 R72, [R102+0x20] ;  /* 0x0000200066481984 */ /* 0x0006680000000c00 */
[----:B------:R3:W1:Y:S02]  /*6130*/  @P1 LDS.128 R80, [R110+0x30] ;  /* 0x000030006e501984 */ /* 0x0006640000000c00 */
.L_x_110:
[----:B------:R-:W-:Y:S05]  /*6140*/  BSYNC B1 ;  /* 0x0000000000017941 */ /* 0x000fea0003800000 */
.L_x_109:
[----:B-1----:R-:W-:Y:S04]  /*6150*/  SHF.R.U32.HI R2, RZ, 0x15, R48 ;  /* 0x00000015ff027819 */ /* 0x002fe80000011630 */
[----:B------:R-:W-:Y:S01]  /*6160*/  LOP3.LUT P1, RZ, R2, 0x3, R96, 0x48, !PT ;  /* 0x0000000302ff7812 */ /* 0x000fe20007824860 */
[----:B------:R-:W-:Y:S01]  /*6170*/  @!UPT UIADD3 URZ, UPT, UPT, URZ, URZ, URZ ;  /* 0x000000fffffff290 */ /* 0x000fe2000fffe0ff */
[----:B----4-:R-:W-:Y:S11]  /*6180*/  @P0 BRA `(.L_x_114) ;  /* 0x0000000000080947 */ /* 0x010ff60003800000 */
[----:B------:R-:W1:Y:S02]  /*6190*/  SYNCS.PHASECHK.TRANS64.TRYWAIT P0, [R112+URZ+0xc0], R0 ;  /* 0x0000c000700075a7 */ /* 0x000e6400080011ff */
[----:B-1----:R-:W-:Y:S05]  /*61a0*/  @!P0 BRA `(.L_x_115) ;  /* 0x0000003c00a48947 */ /* 0x002fea0003800000 */
.L_x_114:
[----:B------:R-:W-:Y:S05]  /*61b0*/  @!P1 BRA `(.L_x_116) ;  /* 0x0000000000409947 */ /* 0x000fea0003800000 */
[----:B------:R-:W4:Y:S01]  /*61c0*/  LDCU.64 UR8, c[0x4][0x70] ;  /* 0x01000e00ff0877ac */ /* 0x000f220008000a00 */
[----:B------:R-:W-:Y:S01]  /*61d0*/  MOV R3, 0x0 ;  /* 0x0000000000037802 */ /* 0x000fe20000000f00 */
[----:B------:R-:W-:Y:S02]  /*61e0*/  HFMA2 R12, -RZ, RZ, 0, 5.9604644775390625e-08 ;  /* 0x00000001ff0c7431 */ /* 0x000fe400000001ff */
[----:B------:R-:W-:Y:S02]  /*61f0*/  IMAD.MOV.U32 R8, RZ, RZ, 0x192 ;  /* 0x00000192ff087424 */ /* 0x000fe400078e00ff */
[----:B------:R-:W-:Y:S01]  /*6200*/  IMAD.MOV.U32 R13, RZ, RZ, RZ ;  /* 0x000000ffff0d7224 */ /* 0x000fe200078e00ff */
[----:B------:R-:W5:Y:S01]  /*6210*/  LDCU.64 UR6, c[0x4][0x78] ;  /* 0x01000f00ff0677ac */ /* 0x000f620008000a00 */
[----:B------:R-:W1:Y:S01]  /*6220*/  LDC.64 R2, c[0x4][R3] ;  /* 0x0100000003027b82 */ /* 0x000e620000000a00 */
[----:B------:R-:W2:Y:S01]  /*6230*/  LDCU.64 UR4, c[0x4][0x10] ;  /* 0x01000200ff0477ac */ /* 0x000ea20008000a00 */
[----:B----4-:R-:W-:Y:S01]  /*6240*/  MOV R5, UR9 ;  /* 0x0000000900057c02 */ /* 0x010fe20008000f00 */
[----:B------:R-:W-:Y:S01]  /*6250*/  IMAD.U32 R4, RZ, RZ, UR8 ;  /* 0x00000008ff047e24 */ /* 0x000fe2000f8e00ff */
[----:B-----5:R-:W-:Y:S01]  /*6260*/  MOV R7, UR7 ;  /* 0x0000000700077c02 */ /* 0x020fe20008000f00 */
[----:B------:R-:W-:Y:S01]  /*6270*/  IMAD.U32 R6, RZ, RZ, UR6 ;  /* 0x00000006ff067e24 */ /* 0x000fe2000f8e00ff */
[----:B--2---:R-:W-:Y:S01]  /*6280*/  MOV R11, UR5 ;  /* 0x00000005000b7c02 */ /* 0x004fe20008000f00 */
[----:B------:R-:W-:Y:S02]  /*6290*/  IMAD.U32 R10, RZ, RZ, UR4 ;  /* 0x00000004ff0a7e24 */ /* 0x000fe4000f8e00ff */
[----:B------:R-:W-:Y:S07]  /*62a0*/  LEPC R20, `(.L_x_116) ;  /* 0x000000001014794e */ /* 0x000fee0000000000 */
[----:B-1-3--:R-:W-:Y:S05]  /*62b0*/  CALL.ABS.NOINC R2 ;  /* 0x0000000002007343 */ /* 0x00afea0003c00000 */
.L_x_116:
[----:B------:R-:W-:Y:S01]  /*62c0*/  SHF.L.U32 R50, R56, 0x10, RZ ;  /* 0x0000001038327819 */ /* 0x000fe200000006ff */
[----:B------:R-:W-:Y:S05]  /*62d0*/  WARPSYNC.ALL ;  /* 0x0000000000007948 */ /* 0x000fea0003800000 */
[----:B------:R-:W-:Y:S01]  /*62e0*/  R2UR UR4, R48 ;  /* 0x00000000300472ca */ /* 0x000fe200000e0000 */
[----:B------:R-:W-:Y:S01]  /*62f0*/  BSSY.RECONVERGENT B0, `(.L_x_117) ;  /* 0x0000088000007945 */ /* 0x000fe20003800200 */
[----:B------:R-:W-:Y:S02]  /*6300*/  LOP3.LUT R51, R56, 0xffff0000, RZ, 0xc0, !PT ;  /* 0xffff000038337812 */ /* 0x000fe400078ec0ff */
[----:B------:R-:W-:Y:S02]  /*6310*/  SHF.L.U32 R52, R57, 0x10, RZ ;  /* 0x0000001039347819 */ /* 0x000fe400000006ff */
[----:B------:R-:W-:Y:S07]  /*6320*/  ISETP.NE.AND P0, PT, R106, RZ, PT ;  /* 0x000000ff6a00720c */ /* 0x000fee0003f05270 */
[----:B------:R-:W1:Y:S02]  /*6330*/  LDTM.x32 R4, tmem[UR4] ;  /* 0x00000004000479ee */ /* 0x000e6400082c0000 */
[C---:B-12---:R-:W-:Y:S01]  /*6340*/  FMUL R0, R47.reuse, R4 ;  /* 0x000000042f007220 */ /* 0x046fe20000400000 */
[C---:B------:R-:W-:Y:S01]  /*6350*/  FMUL R2, R47.reuse, R5 ;  /* 0x000000052f027220 */ /* 0x040fe20000400000 */
[C---:B------:R-:W-:Y:S01]  /*6360*/  FMUL R4, R47.reuse, R8 ;  /* 0x000000082f047220 */ /* 0x040fe20000400000 */
[C---:B------:R-:W-:Y:S01]  /*6370*/  FMUL R3, R47.reuse, R6 ;  /* 0x000000062f037220 */ /* 0x040fe20000400000 */
[C---:B------:R-:W-:Y:S01]  /*6380*/  FMUL R5, R47.reuse, R9 ;  /* 0x000000092f057220 */ /* 0x040fe20000400000 */
[C---:B------:R-:W-:Y:S01]  /*6390*/  FMUL R8, R47.reuse, R12 ;  /* 0x0000000c2f087220 */ /* 0x040fe20000400000 */
[C---:B------:R-:W-:Y:S01]  /*63a0*/  FMUL R6, R47.reuse, R10 ;  /* 0x0000000a2f067220 */ /* 0x040fe20000400000 */
[C---:B------:R-:W-:Y:S01]  /*63b0*/  FMUL R9, R47.reuse, R13 ;  /* 0x0000000d2f097220 */ /* 0x040fe20000400000 */
[----:B------:R-:W-:Y:S01]  /*63c0*/  FMUL R12, R47, R16 ;  /* 0x000000102f0c7220 */ /* 0x000fe20000400000 */
[----:B------:R-:W-:Y:S01]  /*63d0*/  FFMA R0, R49, R50, R0 ;  /* 0x0000003231007223 */ /* 0x000fe20000000000 */
[C---:B------:R-:W-:Y:S01]  /*63e0*/  FMUL R10, R47.reuse, R14 ;  /* 0x0000000e2f0a7220 */ /* 0x040fe20000400000 */
[C---:B------:R-:W-:Y:S01]  /*63f0*/  FMUL R13, R47.reuse, R17 ;  /* 0x000000112f0d7220 */ /* 0x040fe20000400000 */
[----:B------:R-:W-:Y:S01]  /*6400*/  FMUL R16, R47, R20 ;  /* 0x000000142f107220 */ /* 0x000fe20000400000 */
[----:B------:R-:W-:Y:S01]  /*6410*/  FFMA R2, R49, R51, R2 ;  /* 0x0000003331027223 */ /* 0x000fe20000000002 */
[C---:B------:R-:W-:Y:S01]  /*6420*/  FMUL R14, R47.reuse, R18 ;  /* 0x000000122f0e7220 */ /* 0x040fe20000400000 */
        /* <DEDUP_REMOVED lines=8> */
[----:B------:R-:W-:Y:S01]  /*64b0*/  LOP3.LUT R32, R57, 0xffff0000, RZ, 0xc0, !PT ;  /* 0xffff000039207812 */ /* 0x000fe200078ec0ff */
[C---:B------:R-:W-:Y:S01]  /*64c0*/  FMUL R26, R47.reuse, R30 ;  /* 0x0000001e2f1a7220 */ /* 0x040fe20000400000 */
[----:B------:R-:W-:Y:S01]  /*64d0*/  FMUL R29, R47, R33 ;  /* 0x000000212f1d7220 */ /* 0x000fe20000400000 */
[----:B------:R-:W-:Y:S01]  /*64e0*/  SHF.L.U32 R33, R58, 0x10, RZ ;  /* 0x000000103a217819 */ /* 0x000fe200000006ff */
[----:B------:R-:W-:Y:S01]  /*64f0*/  FFMA R3, R49, R52, R3 ;  /* 0x0000003431037223 */ /* 0x000fe20000000003 */
[----:B------:R-:W-:Y:S01]  /*6500*/  F2FP.BF16.F32.PACK_AB R52, R2, R0 ;  /* 0x000000000234723e */ /* 0x000fe200000010ff */
[----:B------:R-:W-:Y:S01]  /*6510*/  FMUL R7, R47, R7 ;  /* 0x000000072f077220 */ /* 0x000fe20000400000 */
[----:B------:R-:W-:Y:S01]  /*6520*/  SHF.L.U32 R0, R59, 0x10, RZ ;  /* 0x000000103b007819 */ /* 0x000fe200000006ff */
[----:B------:R-:W-:Y:S01]  /*6530*/  FMUL R30, R47, R34 ;  /* 0x000000222f1e7220 */ /* 0x000fe20000400000 */
[----:B------:R-:W-:Y:S01]  /*6540*/  LOP3.LUT R34, R58, 0xffff0000, RZ, 0xc0, !PT ;  /* 0xffff00003a227812 */ /* 0x000fe200078ec0ff */
[----:B------:R-:W-:Y:S01]  /*6550*/  FFMA R7, R49, R32, R7 ;  /* 0x0000002031077223 */ /* 0x000fe20000000007 */
[----:B------:R-:W-:Y:S01]  /*6560*/  LOP3.LUT R2, R59, 0xffff0000, RZ, 0xc0, !PT ;  /* 0xffff00003b027812 */ /* 0x000fe200078ec0ff */
[----:B------:R-:W-:Y:S01]  /*6570*/  FFMA R4, R49, R33, R4 ;  /* 0x0000002131047223 */ /* 0x000fe20000000004 */
[----:B------:R-:W-:Y:S01]  /*6580*/  FMUL R11, R47, R11 ;  /* 0x0000000b2f0b7220 */ /* 0x000fe20000400000 */
[----:B------:R-:W-:Y:S01]  /*6590*/  FFMA R5, R49, R34, R5 ;  /* 0x0000002231057223 */ /* 0x000fe20000000005 */
[----:B------:R-:W-:Y:S01]  /*65a0*/  F2FP.BF16.F32.PACK_AB R53, R7, R3 ;  /* 0x000000030735723e */ /* 0x000fe200000010ff */
[C---:B------:R-:W-:Y:S01]  /*65b0*/  FFMA R6, R49.reuse, R0, R6 ;  /* 0x0000000031067223 */ /* 0x040fe20000000006 */
[C---:B------:R-:W-:Y:S01]  /*65c0*/  SHF.L.U32 R0, R64.reuse, 0x10, RZ ;  /* 0x0000001040007819 */ /* 0x040fe200000006ff */
[----:B------:R-:W-:Y:S01]  /*65d0*/  FFMA R11, R49, R2, R11 ;  /* 0x00000002310b7223 */ /* 0x000fe2000000000b */
[----:B------:R-:W-:Y:S01]  /*65e0*/  LOP3.LUT R2, R64, 0xffff0000, RZ, 0xc0, !PT ;  /* 0xffff000040027812 */ /* 0x000fe200078ec0ff */
[----:B------:R-:W-:Y:S01]  /*65f0*/  FMUL R15, R47, R15 ;  /* 0x0000000f2f0f7220 */ /* 0x000fe20000400000 */
[----:B------:R-:W-:Y:S01]  /*6600*/  SHF.L.U32 R3, R65, 0x10, RZ ;  /* 0x0000001041037819 */ /* 0x000fe200000006ff */
[----:B------:R-:W-:Y:S01]  /*6610*/  FFMA R8, R49, R0, R8 ;  /* 0x0000000031087223 */ /* 0x000fe20000000008 */
[----:B------:R-:W-:Y:S01]  /*6620*/  LOP3.LUT R0, R65, 0xffff0000, RZ, 0xc0, !PT ;  /* 0xffff000041007812 */ /* 0x000fe200078ec0ff */
[C---:B------:R-:W-:Y:S01]  /*6630*/  FFMA R9, R49.reuse, R2, R9 ;  /* 0x0000000231097223 */ /* 0x040fe20000000009 */
[C---:B------:R-:W-:Y:S01]  /*6640*/  SHF.L.U32 R2, R66.reuse, 0x10, RZ ;  /* 0x0000001042027819 */ /* 0x040fe200000006ff */
[----:B------:R-:W-:Y:S01]  /*6650*/  FFMA R10, R49, R3, R10 ;  /* 0x00000003310a7223 */ /* 0x000fe2000000000a */
[----:B------:R-:W-:Y:S01]  /*6660*/  SHF.L.U32 R3, R67, 0x10, RZ ;  /* 0x0000001043037819 */ /* 0x000fe200000006ff */
[C---:B------:R-:W-:Y:S01]  /*6670*/  FFMA R15, R49.reuse, R0, R15 ;  /* 0x00000000310f7223 */ /* 0x040fe2000000000f */
[----:B------:R-:W-:Y:S01]  /*6680*/  LOP3.LUT R0, R66, 0xffff0000, RZ, 0xc0, !PT ;  /* 0xffff000042007812 */ /* 0x000fe200078ec0ff */
[----:B------:R-:W-:Y:S01]  /*6690*/  FFMA R12, R49, R2, R12 ;  /* 0x00000002310c7223 */ /* 0x000fe2000000000c */
[C---:B------:R-:W-:Y:S01]  /*66a0*/  SHF.L.U32 R2, R72.reuse, 0x10, RZ ;  /* 0x0000001048027819 */ /* 0x040fe200000006ff */
[----:B------:R-:W-:Y:S01]  /*66b0*/  FMUL R19, R47, R19 ;  /* 0x000000132f137220 */ /* 0x000fe20000400000 */
[----:B------:R-:W-:Y:S01]  /*66c0*/  F2FP.BF16.F32.PACK_AB R54, R5, R4 ;  /* 0x000000040536723e */ /* 0x000fe200000010ff */
[----:B------:R-:W-:Y:S01]  /*66d0*/  FFMA R13, R49, R0, R13 ;  /* 0x00000000310d7223 */ /* 0x000fe2000000000d */
[----:B------:R-:W-:Y:S01]  /*66e0*/  LOP3.LUT R0, R67, 0xffff0000, RZ, 0xc0, !PT ;  /* 0xffff000043007812 */ /* 0x000fe200078ec0ff */
[----:B------:R-:W-:Y:S01]  /*66f0*/  FFMA R14, R49, R3, R14 ;  /* 0x00000003310e7223 */ /* 0x000fe2000000000e */
[----:B------:R-:W-:Y:S01]  /*6700*/  LOP3.LUT R3, R72, 0xffff0000, RZ, 0xc0, !PT ;  /* 0xffff000048037812 */ /* 0x000fe200078ec0ff */
[----:B------:R-:W-:Y:S01]  /*6710*/  FMUL R23, R47, R23 ;  /* 0x000000172f177220 */ /* 0x000fe20000400000 */
[----:B------:R-:W-:Y:S01]  /*6720*/  F2FP.BF16.F32.PACK_AB R55, R11, R6 ;  /* 0x000000060b37723e */ /* 0x000fe200000010ff */
[----:B------:R-:W-:Y:S01]  /*6730*/  FFMA R19, R49, R0, R19 ;  /* 0x0000000031137223 */ /* 0x000fe20000000013 */
[----:B------:R-:W-:Y:S01]  /*6740*/  SHF.L.U32 R0, R73, 0x10, RZ ;  /* 0x0000001049007819 */ /* 0x000fe200000006ff */
[----:B------:R-:W-:Y:S01]  /*6750*/  FFMA R16, R49, R2, R16 ;  /* 0x0000000231107223 */ /* 0x000fe20000000010 */
[----:B------:R-:W-:Y:S01]  /*6760*/  LOP3.LUT R2, R73, 0xffff0000, RZ, 0xc0, !PT ;  /* 0xffff000049027812 */ /* 0x000fe200078ec0ff */
[----:B------:R-:W-:Y:S01]  /*6770*/  FFMA R17, R49, R3, R17 ;  /* 0x0000000331117223 */ /* 0x000fe20000000011 */
[----:B------:R-:W-:Y:S01]  /*6780*/  SHF.L.U32 R3, R75, 0x10, RZ ;  /* 0x000000104b037819 */ /* 0x000fe200000006ff */
[----:B------:R-:W-:Y:S01]  /*6790*/  FFMA R18, R49, R0, R18 ;  /* 0x0000000031127223 */ /* 0x000fe20000000012 */
[C---:B------:R-:W-:Y:S01]  /*67a0*/  SHF.L.U32 R0, R74.reuse, 0x10, RZ ;  /* 0x000000104a007819 */ /* 0x040fe200000006ff */
[----:B------:R1:W-:Y:S01]  /*67b0*/  STS.128 [R104], R52 ;  /* 0x0000003468007388 */ /* 0x0003e20000000c00 */
[----:B------:R-:W-:Y:S01]  /*67c0*/  F2FP.BF16.F32.PACK_AB R8, R9, R8 ;  /* 0x000000080908723e */ /* 0x000fe200000010ff */
[C---:B------:R-:W-:Y:S01]  /*67d0*/  FFMA R23, R49.reuse, R2, R23 ;  /* 0x0000000231177223 */ /* 0x040fe20000000017 */
[----:B------:R-:W-:Y:S01]  /*67e0*/  LOP3.LUT R2, R74, 0xffff0000, RZ, 0xc0, !PT ;  /* 0xffff00004a027812 */ /* 0x000fe200078ec0ff */
[----:B------:R-:W-:Y:S01]  /*67f0*/  FFMA R20, R49, R0, R20 ;  /* 0x0000000031147223 */ /* 0x000fe20000000014 */
[----:B------:R-:W-:Y:S01]  /*6800*/  LOP3.LUT R0, R75, 0xffff0000, RZ, 0xc0, !PT ;  /* 0xffff00004b007812 */ /* 0x000fe200078ec0ff */
[----:B------:R-:W-:Y:S01]  /*6810*/  FMUL R27, R47, R27 ;  /* 0x0000001b2f1b7220 */ /* 0x000fe20000400000 */
[----:B------:R-:W-:Y:S01]  /*6820*/  F2FP.BF16.F32.PACK_AB R9, R15, R10 ;  /* 0x0000000a0f09723e */ /* 0x000fe200000010ff */
[C---:B------:R-:W-:Y:S01]  /*6830*/  FFMA R21, R49.reuse, R2, R21 ;  /* 0x0000000231157223 */ /* 0x040fe20000000015 */
[C---:B------:R-:W-:Y:S01]  /*6840*/  FFMA R22, R49.reuse, R3, R22 ;  /* 0x0000000331167223 */ /* 0x040fe20000000016 */
[----:B------:R-:W-:Y:S01]  /*6850*/  FFMA R27, R49, R0, R27 ;  /* 0x00000000311b7223 */ /* 0x000fe2000000001b */
[C---:B------:R-:W-:Y:S01]  /*6860*/  SHF.L.U32 R2, R80.reuse, 0x10, RZ ;  /* 0x0000001050027819 */ /* 0x040fe200000006ff */
[C---:B------:R-:W-:Y:S01]  /*6870*/  FMUL R31, R47.reuse, R31 ;  /* 0x0000001f2f1f7220 */ /* 0x040fe20000400000 */
[----:B------:R-:W-:Y:S01]  /*6880*/  LOP3.LUT R0, R80, 0xffff0000, RZ, 0xc0, !PT ;  /* 0xffff000050007812 */ /* 0x000fe200078ec0ff */
[----:B------:R-:W-:Y:S01]  /*6890*/  FMUL R35, R47, R35 ;  /* 0x000000232f237220 */ /* 0x000fe20000400000 */
[----:B------:R-:W-:Y:S01]  /*68a0*/  SHF.L.U32 R3, R81, 0x10, RZ ;  /* 0x0000001051037819 */ /* 0x000fe200000006ff */
[----:B------:R-:W-:Y:S01]  /*68b0*/  FFMA R24, R49, R2, R24 ;  /* 0x0000000231187223 */ /* 0x000fe20000000018 */
[----:B------:R-:W-:Y:S01]  /*68c0*/  F2FP.BF16.F32.PACK_AB R10, R13, R12 ;  /* 0x0000000c0d0a723e */ /* 0x000fe200000010ff */
[----:B------:R-:W-:Y:S01]  /*68d0*/  FFMA R25, R49, R0, R25 ;  /* 0x0000000031197223 */ /* 0x000fe20000000019 */
[----:B------:R-:W-:Y:S01]  /*68e0*/  F2FP.BF16.F32.PACK_AB R11, R19, R14 ;  /* 0x0000000e130b723e */ /* 0x000fe200000010ff */
[----:B------:R-:W-:Y:S01]  /*68f0*/  FFMA R26, R49, R3, R26 ;  /* 0x00000003311a7223 */ /* 0x000fe2000000001a */
[----:B------:R-:W-:Y:S02]  /*6900*/  LOP3.LUT R0, R81, 0xffff0000, RZ, 0xc0, !PT ;  /* 0xffff000051007812 */ /* 0x000fe400078ec0ff */
[C---:B------:R-:W-:Y:S01]  /*6910*/  SHF.L.U32 R2, R82.reuse, 0x10, RZ ;  /* 0x0000001052027819 */ /* 0x040fe200000006ff */
[----:B------:R1:W-:Y:S01]  /*6920*/  STS.128 [R103+0x10], R8 ;  /* 0x0000100867007388 */ /* 0x0003e20000000c00 */
[----:B------:R-:W-:Y:S01]  /*6930*/  LOP3.LUT R3, R82, 0xffff0000, RZ, 0xc0, !PT ;  /* 0xffff000052037812 */ /* 0x000fe200078ec0ff */
[----:B------:R-:W-:Y:S01]  /*6940*/  FFMA R31, R49, R0, R31 ;  /* 0x00000000311f7223 */ /* 0x000fe2000000001f */
[----:B------:R-:W-:Y:S01]  /*6950*/  SHF.L.U32 R4, R83, 0x10, RZ ;  /* 0x0000001053047819 */ /* 0x000fe200000006ff */
[----:B------:R-:W-:Y:S01]  /*6960*/  FFMA R28, R49, R2, R28 ;  /* 0x00000002311c7223 */ /* 0x000fe2000000001c */
[----:B------:R-:W-:Y:S01]  /*6970*/  F2FP.BF16.F32.PACK_AB R16, R17, R16 ;  /* 0x000000101110723e */ /* 0x000fe200000010ff */
[----:B------:R-:W-:Y:S01]  /*6980*/  FFMA R29, R49, R3, R29 ;  /* 0x00000003311d7223 */ /* 0x000fe2000000001d */
[----:B------:R-:W-:Y:S01]  /*6990*/  LOP3.LUT R5, R83, 0xffff0000, RZ, 0xc0, !PT ;  /* 0xffff000053057812 */ /* 0x000fe200078ec0ff */
[----:B------:R-:W-:Y:S01]  /*69a0*/  FFMA R30, R49, R4, R30 ;  /* 0x00000004311e7223 */ /* 0x000fe2000000001e */
[----:B------:R-:W-:Y:S02]  /*69b0*/  F2FP.BF16.F32.PACK_AB R17, R23, R18 ;  /* 0x000000121711723e */ /* 0x000fe400000010ff */
[----:B------:R-:W-:Y:S01]  /*69c0*/  F2FP.BF16.F32.PACK_AB R18, R21, R20 ;  /* 0x000000141512723e */ /* 0x000fe200000010ff */
[----:B------:R-:W-:Y:S01]  /*69d0*/  FFMA R35, R49, R5, R35 ;  /* 0x0000000531237223 */ /* 0x000fe20000000023 */
[----:B------:R-:W-:Y:S02]  /*69e0*/  F2FP.BF16.F32.PACK_AB R19, R27, R22 ;  /* 0x000000161b13723e */ /* 0x000fe400000010ff */
[----:B------:R-:W-:Y:S02]  /*69f0*/  F2FP.BF16.F32.PACK_AB R24, R25, R24 ;  /* 0x000000181918723e */ /* 0x000fe400000010ff */
[----:B------:R-:W-:Y:S01]  /*6a00*/  F2FP.BF16.F32.PACK_AB R25, R31, R26 ;  /* 0x0000001a1f19723e */ /* 0x000fe200000010ff */
[----:B------:R1:W-:Y:S01]  /*6a10*/  STS.128 [R102+0x20], R16 ;  /* 0x0000201066007388 */ /* 0x0003e20000000c00 */
[----:B------:R-:W-:Y:S02]  /*6a20*/  F2FP.BF16.F32.PACK_AB R26, R29, R28 ;  /* 0x0000001c1d1a723e */ /* 0x000fe400000010ff */
[----:B------:R-:W-:Y:S05]  /*6a30*/  F2FP.BF16.F32.PACK_AB R27, R35, R30 ;  /* 0x0000001e231b723e */ /* 0x000fea00000010ff */
[----:B------:R1:W-:Y:S01]  /*6a40*/  STS.128 [R110+0x30], R24 ;  /* 0x000030186e007388 */ /* 0x0003e20000000c00 */
[----:B------:R-:W-:Y:S01]  /*6a50*/  @!PT LDS RZ, [RZ] ;  /* 0x00000000fffff984 */ /* 0x000fe20000000800 */
[----:B------:R-:W-:Y:S01]  /*6a60*/  @!PT LDS RZ, [RZ] ;  /* 0x00000000fffff984 */ /* 0x000fe20000000800 */
[----:B------:R-:W-:Y:S01]  /*6a70*/  @!PT LDS RZ, [RZ] ;  /* 0x00000000fffff984 */ /* 0x000fe20000000800 */
[----:B------:R-:W-:Y:S01]  /*6a80*/  @!PT LDS RZ, [RZ] ;  /* 0x00000000fffff984 */ /* 0x000fe20000000800 */
[----:B------:R2:W-:Y:S07]  /*6a90*/  MEMBAR.ALL.CTA ;  /* 0x0000000000007992 */ /* 0x0005ee0000008000 */
[----:B--2---:R-:W2:Y:S02]  /*6aa0*/  FENCE.VIEW.ASYNC.S ;  /* 0x00000000000073c6 */ /* 0x004ea40000000000 */
[----:B--2---:R-:W-:Y:S06]  /*6ab0*/  BAR.SYNC.DEFER_BLOCKING 0x1, 0x80 ;  /* 0x0042000000007b1d */ /* 0x004fec0000010000 */
[----:B------:R-:W-:Y:S05]  /*6ac0*/  @P0 BRA `(.L_x_118) ;  /* 0x0000000000280947 */ /* 0x000fea0003800000 */
[----:B------:R-:W-:Y:S02]  /*6ad0*/  UIADD3 UR4, UPT, UPT, UR48, 0x200, URZ ;  /* 0x0000020030047890 */ /* 0x000fe4000fffe0ff */
[----:B------:R-:W-:Y:S01]  /*6ae0*/  UIADD3 UR6, UP0, UPT, UR52, 0x680, URZ ;  /* 0x0000068034067890 */ /* 0x000fe2000ff1e0ff */
[----:B------:R-:W-:Y:S03]  /*6af0*/  UMOV UR43, UR36 ;  /* 0x00000024002b7c82 */ /* 0x000fe60008000000 */
[----:B------:R-:W-:Y:S01]  /*6b00*/  MOV R97, UR4 ;  /* 0x0000000400617c02 */ /* 0x000fe20008000f00 */
[----:B------:R-:W-:Y:S03]  /*6b10*/  UIADD3.X UR7, UPT, UPT, URZ, UR53, URZ, UP0, !UPT ;  /* 0x00000035ff077290 */ /* 0x000fe600087fe4ff */
[----:B------:R-:W-:Y:S11]  /*6b20*/  R2UR UR40, R97 ;  /* 0x00000000612872ca */ /* 0x000ff600000e0000 */
[----:B------:R-:W-:Y:S02]  /*6b30*/  @!UPT UIADD3 URZ, UPT, UPT, URZ, URZ, URZ ;  /* 0x000000fffffff290 */ /* 0x000fe4000fffe0ff */
[----:B------:R2:W-:Y:S01]  /*6b40*/  UTMASTG.3D [UR40], [UR6] ;  /* 0x00000028060073b5 */ /* 0x0005e20008010000 */
[----:B------:R0:W-:Y:S01]  /*6b50*/  UTMACMDFLUSH ;  /* 0x00000000000079b7 */ /* 0x0001e20000000000 */
[----:B--2---:R-:W-:Y:S04]  /*6b60*/  DEPBAR.LE SB0, 0x1 ;  /* 0x000080400000791a */ /* 0x004fe80000000000 */
.L_x_118:
[----:B------:R-:W-:Y:S05]  /*6b70*/  BSYNC.RECONVERGENT B0 ;  /* 0x0000000000007941 */ /* 0x000fea0003800200 */
.L_x_117:
[----:B------:R-:W-:Y:S01]  /*6b80*/  BAR.SYNC.DEFER_BLOCKING 0x1, 0x80 ;  /* 0x0042000000007b1d */ /* 0x000fe20000010000 */
[----:B------:R-:W-:Y:S01]  /*6b90*/  ISETP.NE.AND P1, PT, R111, RZ, PT ;  /* 0x000000ff6f00720c */ /* 0x000fe20003f25270 */
[----:B------:R-:W-:Y:S01]  /*6ba0*/  UISETP.NE.AND UP0, UPT, UR49, URZ, UPT ;  /* 0x000000ff3100728c */ /* 0x000fe2000bf05270 */
[----:B------:R-:W-:Y:S11]  /*6bb0*/  LEA R2, R60, UR48, 0x3 ;  /* 0x000000303c027c11 */ /* 0x000ff6000f8e18ff */
[----:B------:R-:W-:Y:S01]  /*6bc0*/  @P1 SHF.L.U32 R3, R101, 0x1f, RZ ;  /* 0x0000001f65031819 */ /* 0x000fe200000006ff */
[----:B------:R-:W-:Y:S06]  /*6bd0*/  BRA.U !UP0, `(.L_x_119) ;  /* 0x0000000108247547 */ /* 0x000fec000b800000 */
[----:B------:R-:W-:Y:S01]  /*6be0*/  IMAD.U32 R4, RZ, RZ, UR51 ;  /* 0x00000033ff047e24 */ /* 0x000fe2000f8e00ff */
[----:B------:R-:W-:Y:S01]  /*6bf0*/  MOV R0, UR37 ;  /* 0x0000002500007c02 */ /* 0x000fe20008000f00 */
[----:B------:R-:W-:Y:S03]  /*6c00*/  UIADD3 UR51, UPT, UPT, UR51, 0x1, URZ ;  /* 0x0000000133337890 */ /* 0x000fe6000fffe0ff */
[----:B------:R-:W-:Y:S01]  /*6c10*/  @P1 LEA R4, R4, UR48, 0x3 ;  /* 0x0000003004041c11 */ /* 0x000fe2000f8e18ff */
[----:B------:R-:W-:Y:S04]  /*6c20*/  UISETP.NE.AND UP0, UPT, UR51, 0x4, UPT ;  /* 0x000000043300788c */ /* 0x000fe8000bf05270 */
[----:B------:R-:W-:Y:S01]  /*6c30*/  @P1 VIADD R4, R4, 0x70 ;  /* 0x0000007004041836 */ /* 0x000fe20000000000 */
[----:B------:R-:W-:Y:S04]  /*6c40*/  USEL UR51, UR51, URZ, UP0 ;  /* 0x000000ff33337287 */ /* 0x000fe80008000000 */
[----:B------:R-:W-:Y:S04]  /*6c50*/  @P1 PRMT R0, R0, 0x654, R4 ;  /* 0x0000065400001816 */ /* 0x000fe80000000004 */
[----:B------:R2:W-:Y:S04]  /*6c60*/  @P1 SYNCS.ARRIVE.TRANS64.RED.A1T0 RZ, [R0+URZ], RZ ;  /* 0x000000ff00ff19a7 */ /* 0x0005e800081004ff */
.L_x_119:
[----:B------:R-:W4:Y:S01]  /*6c70*/  @P1 SYNCS.PHASECHK.TRANS64.TRYWAIT P0, [R2+URZ+0x50], R3 ;  /* 0x00005003020015a7 */ /* 0x000f2200080011ff */
[----:B------:R-:W-:Y:S01]  /*6c80*/  BSSY B1, `(.L_x_120) ;  /* 0x0000016000017945 */ /* 0x000fe20003800000 */
[----:B----4-:R-:W-:Y:S03]  /*6c90*/  @P1 SEL R61, RZ, 0x1, !P0 ;  /* 0x00000001ff3d1807 */ /* 0x010fe60004000000 */
[----:B------:R-:W-:Y:S05]  /*6ca0*/  @!P1 BRA `(.L_x_121) ;  /* 0x00000000004c9947 */ /* 0x000fea0003800000 */
[----:B------:R-:W-:Y:S01]  /*6cb0*/  ISETP.NE.AND P0, PT, R61, RZ, PT ;  /* 0x000000ff3d00720c */ /* 0x000fe20003f05270 */
[----:B------:R-:W-:Y:S01]  /*6cc0*/  BSSY B0, `(.L_x_122) ;  /* 0x000000b000007945 */ /* 0x000fe20003800000 */
[----:B------:R-:W-:Y:S11]  /*6cd0*/  ISETP.NE.AND P1, PT, R62, RZ, PT ;  /* 0x000000ff3e00720c */ /* 0x000ff60003f25270 */
[----:B------:R-:W-:Y:S02]  /*6ce0*/  @!UPT UIADD3 URZ, UPT, UPT, URZ, URZ, URZ ;  /* 0x000000fffffff290 */ /* 0x000fe4000fffe0ff */
[C---:B------:R-:W-:Y:S01]  /*6cf0*/  @P1 IMAD R6, R60.reuse, 0x2000, R104 ;  /* 0x000020003c061824 */ /* 0x040fe200078e0268 */
[C---:B------:R-:W-:Y:S01]  /*6d00*/  @P1 LEA R4, R60.reuse, R102, 0xd ;  /* 0x000000663c041211 */ /* 0x040fe200078e68ff */
[C---:B------:R-:W-:Y:S02]  /*6d10*/  @P1 IMAD R5, R60.reuse, 0x2000, R103 ;  /* 0x000020003c051824 */ /* 0x040fe400078e0267 */
[----:B------:R-:W-:Y:S01]  /*6d20*/  @P1 IMAD R3, R60, 0x2000, R110 ;  /* 0x000020003c031824 */ /* 0x000fe200078e026e */
[----:B------:R-:W-:Y:S06]  /*6d30*/  @P0 BRA `(.L_x_123) ;  /* 0x00000000000c0947 */ /* 0x000fec0003800000 */
[----:B--2---:R-:W-:Y:S04]  /*6d40*/  SHF.L.U32 R0, R101, 0x1f, RZ ;  /* 0x0000001f65007819 */ /* 0x004fe800000006ff */
[----:B------:R-:W2:Y:S02]  /*6d50*/  SYNCS.PHASECHK.TRANS64.TRYWAIT P0, [R2+URZ+0x50], R0 ;  /* 0x00005000020075a7 */ /* 0x000ea400080011ff */
[----:B--2---:R-:W-:Y:S05]  /*6d60*/  @!P0 BRA `(.L_x_124) ;  /* 0x0000003000c88947 */ /* 0x004fea0003800000 */
.L_x_123:
[----:B------:R-:W-:Y:S05]  /*6d70*/  BSYNC B0 ;  /* 0x0000000000007941 */ /* 0x000fea0003800000 */
.L_x_122:
[----:B------:R-:W-:Y:S02]  /*6d80*/  ISETP.NE.AND P0, PT, R62, RZ, PT ;  /* 0x000000ff3e00720c */ /* 0x000fe40003f05270 */
[----:B------:R-:W-:Y:S11]  /*6d90*/  IADD3 R60, PT, PT, R60, 0x1, RZ ;  /* 0x000000013c3c7810 */ /* 0x000ff60007ffe0ff */
[----:B------:R4:W1:Y:S04]  /*6da0*/  @P0 LDS.128 R56, [R6] ;  /* 0x0000000006380984 */ /* 0x0008680000000c00 */
[----:B------:R4:W1:Y:S04]  /*6db0*/  @P0 LDS.128 R64, [R5+0x10] ;  /* 0x0000100005400984 */ /* 0x0008680000000c00 */
[----:B------:R4:W1:Y:S04]  /*6dc0*/  @P0 LDS.128 R72, [R4+0x20] ;  /* 0x0000200004480984 */ /* 0x0008680000000c00 */
[----:B------:R4:W1:Y:S02]  /*6dd0*/  @P0 LDS.128 R80, [R3+0x30] ;  /* 0x0000300003500984 */ /* 0x0008640000000c00 */
.L_x_121:
[----:B------:R-:W-:Y:S05]  /*6de0*/  BSYNC B1 ;  /* 0x0000000000017941 */ /* 0x000fea0003800000 */
.L_x_120:
[----:B--2---:R-:W-:Y:S05]  /*6df0*/  VIADD R0, R48, 0x20 ;  /* 0x0000002030007836 */ /* 0x004fea0000000000 */
[----:B------:R-:W-:Y:S04]  /*6e00*/  SHF.R.U32.HI R0, RZ, 0x15, R0 ;  /* 0x00000015ff007819 */ /* 0x000fe80000011600 */
[----:B------:R-:W-:Y:S11]  /*6e10*/  LOP3.LUT P0, RZ, R0, 0x3, R96, 0x48, !PT ;  /* 0x0000000300ff7812 */ /* 0x000ff60007804860 */
[----:B------:R-:W-:Y:S02]  /*6e20*/  @!UPT UIADD3 URZ, UPT, UPT, URZ, URZ, URZ ;  /* 0x000000fffffff290 */ /* 0x000fe4000fffe0ff */
[----:B------:R-:W-:Y:S05]  /*6e30*/  @!P0 BRA `(.L_x_125) ;  /* 0x0000000000408947 */ /* 0x000fea0003800000 */
[----:B------:R-:W2:Y:S01]  /*6e40*/  LDCU.64 UR8, c[0x4][0x70] ;  /* 0x01000e00ff0877ac */ /* 0x000ea20008000a00 */
[----:B----4-:R-:W-:Y:S01]  /*6e50*/  MOV R3, 0x0 ;  /* 0x0000000000037802 */ /* 0x010fe20000000f00 */
[----:B------:R-:W-:Y:S02]  /*6e60*/  HFMA2 R12, -RZ, RZ, 0, 5.9604644775390625e-08 ;  /* 0x00000001ff0c7431 */ /* 0x000fe400000001ff */
[----:B-1----:R-:W-:Y:S02]  /*6e70*/  IMAD.MOV.U32 R8, RZ, RZ, 0x192 ;  /* 0x00000192ff087424 */ /* 0x002fe400078e00ff */
[----:B------:R-:W-:Y:S01]  /*6e80*/  IMAD.MOV.U32 R13, RZ, RZ, RZ ;  /* 0x000000ffff0d7224 */ /* 0x000fe200078e00ff */
[----:B------:R-:W1:Y:S01]  /*6e90*/  LDCU.64 UR6, c[0x4][0x78] ;  /* 0x01000f00ff0677ac */ /* 0x000e620008000a00 */
[----:B------:R-:W4:Y:S01]  /*6ea0*/  LDC.64 R2, c[0x4][R3] ;  /* 0x0100000003027b82 */ /* 0x000f220000000a00 */
[----:B------:R-:W5:Y:S01]  /*6eb0*/  LDCU.64 UR4, c[0x4][0x10] ;  /* 0x01000200ff0477ac */ /* 0x000f620008000a00 */
[----:B--2---:R-:W-:Y:S01]  /*6ec0*/  MOV R5, UR9 ;  /* 0x0000000900057c02 */ /* 0x004fe20008000f00 */
[----:B------:R-:W-:Y:S01]  /*6ed0*/  IMAD.U32 R4, RZ, RZ, UR8 ;  /* 0x00000008ff047e24 */ /* 0x000fe2000f8e00ff */
[----:B-1----:R-:W-:Y:S01]  /*6ee0*/  MOV R7, UR7 ;  /* 0x0000000700077c02 */ /* 0x002fe20008000f00 */
[----:B------:R-:W-:Y:S01]  /*6ef0*/  IMAD.U32 R6, RZ, RZ, UR6 ;  /* 0x00000006ff067e24 */ /* 0x000fe2000f8e00ff */
[----:B-----5:R-:W-:Y:S01]  /*6f00*/  MOV R11, UR5 ;  /* 0x00000005000b7c02 */ /* 0x020fe20008000f00 */
[----:B------:R-:W-:Y:S02]  /*6f10*/  IMAD.U32 R10, RZ, RZ, UR4 ;  /* 0x00000004ff0a7e24 */ /* 0x000fe4000f8e00ff */
[----:B------:R-:W-:Y:S07]  /*6f20*/  LEPC R20, `(.L_x_125) ;  /* 0x000000001014794e */ /* 0x000fee0000000000 */
[----:B---34-:R-:W-:Y:S05]  /*6f30*/  CALL.ABS.NOINC R2 ;  /* 0x0000000002007343 */ /* 0x018fea0003c00000 */
.L_x_125:
[----:B------:R-:W-:Y:S01]  /*6f40*/  ISETP.NE.AND P6, PT, R111, RZ, PT ;  /* 0x000000ff6f00720c */ /* 0x000fe20003fc5270 */
[----:B------:R-:W-:Y:S05]  /*6f50*/  WARPSYNC.ALL ;  /* 0x0000000000007948 */ /* 0x000fea0003800000 */
[----:B------:R-:W-:Y:S01]  /*6f60*/  R2UR UR4, R48 ;  /* 0x00000000300472ca */ /* 0x000fe200000e0000 */
[----:B------:R-:W-:Y:S01]  /*6f70*/  BSSY.RECONVERGENT B0, `(.L_x_126) ;  /* 0x000008f000007945 */ /* 0x000fe20003800200 */
[----:B------:R-:W-:Y:S02]  /*6f80*/  MOV R50, UR51 ;  /* 0x0000003300327c02 */ /* 0x000fe40008000f00 */
[----:B-1--4-:R-:W-:Y:S02]  /*6f90*/  SHF.L.U32 R3, R56, 0x10, RZ ;  /* 0x0000001038037819 */ /* 0x012fe400000006ff */
[----:B------:R-:W-:Y:S02]  /*6fa0*/  MOV R63, UR37 ;  /* 0x00000025003f7c02 */ /* 0x000fe40008000f00 */
[----:B------:R-:W-:Y:S02]  /*6fb0*/  @P6 LEA R50, R50, UR48, 0x3 ;  /* 0x0000003032326c11 */ /* 0x000fe4000f8e18ff */
[----:B------:R-:W-:Y:S02]  /*6fc0*/  LOP3.LUT R51, R57, 0xffff0000, RZ, 0xc0, !PT ;  /* 0xffff000039337812 */ /* 0x000fe400078ec0ff */
[----:B------:R-:W-:Y:S01]  /*6fd0*/  @P6 IADD3 R50, PT, PT, R50, 0x70, RZ ;  /* 0x0000007032326810 */ /* 0x000fe20007ffe0ff */
[----:B------:R-:W1:Y:S01]  /*6fe0*/  LDTM.x32 R4, tmem[UR4+0x20] ;  /* 0x00002004000479ee */ /* 0x000e6200082c0000 */
[----:B------:R-:W-:Y:S02]  /*6ff0*/  ISETP.NE.AND P0, PT, R106, RZ, PT ;  /* 0x000000ff6a00720c */ /* 0x000fe40003f05270 */
[----:B------:R-:W-:Y:S02]  /*7000*/  @P6 PRMT R63, R63, 0x654, R50 ;  /* 0x000006543f3f6816 */ /* 0x000fe40000000032 */
[----:B------:R-:W-:Y:S01]  /*7010*/  SHF.L.U32 R50, R57, 0x10, RZ ;  /* 0x0000001039327819 */ /* 0x000fe200000006ff */
[C---:B-1----:R-:W-:Y:S01]  /*7020*/  FMUL R0, R47.reuse, R4 ;  /* 0x000000042f007220 */ /* 0x042fe20000400000 */
[----:B------:R-:W-:Y:S01]  /*7030*/  LOP3.LUT R4, R56, 0xffff0000, RZ, 0xc0, !PT ;  /* 0xffff000038047812 */ /* 0x000fe200078ec0ff */
[C---:B------:R-:W-:Y:S01]  /*7040*/  FMUL R2, R47.reuse, R5 ;  /* 0x000000052f027220 */ /* 0x040fe20000400000 */
[----:B------:R-:W-:Y:S01]  /*7050*/  FMUL R7, R47, R7 ;  /* 0x000000072f077220 */ /* 0x000fe20000400000 */
[----:B------:R-:W-:Y:S01]  /*7060*/  FFMA R0, R49, R3, R0 ;  /* 0x0000000331007223 */ /* 0x000fe20000000000 */
[----:B------:R-:W-:Y:S01]  /*7070*/  FMUL R3, R47, R6 ;  /* 0x000000062f037220 */ /* 0x000fe20000400000 */
[----:B------:R-:W-:Y:S01]  /*7080*/  FFMA R2, R49, R4, R2 ;  /* 0x0000000431027223 */ /* 0x000fe20000000002 */
[C---:B------:R-:W-:Y:S01]  /*7090*/  FMUL R4, R47.reuse, R8 ;  /* 0x000000082f047220 */ /* 0x040fe20000400000 */
[C---:B------:R-:W-:Y:S01]  /*70a0*/  FMUL R8, R47.reuse, R12 ;  /* 0x0000000c2f087220 */ /* 0x040fe20000400000 */
[C---:B------:R-:W-:Y:S01]  /*70b0*/  FMUL R12, R47.reuse, R16 ;  /* 0x000000102f0c7220 */ /* 0x040fe20000400000 */
[C---:B------:R-:W-:Y:S01]  /*70c0*/  FMUL R16, R47.reuse, R20 ;  /* 0x000000142f107220 */ /* 0x040fe20000400000 */
[----:B------:R-:W-:Y:S01]  /*70d0*/  F2FP.BF16.F32.PACK_AB R52, R2, R0 ;  /* 0x000000000234723e */ /* 0x000fe200000010ff */
[C---:B------:R-:W-:Y:S01]  /*70e0*/  FMUL R20, R47.reuse, R24 ;  /* 0x000000182f147220 */ /* 0x040fe20000400000 */
[C---:B------:R-:W-:Y:S01]  /*70f0*/  LOP3.LUT R0, R58.reuse, 0xffff0000, RZ, 0xc0, !PT ;  /* 0xffff00003a007812 */ /* 0x040fe200078ec0ff */
[----:B------:R-:W-:Y:S01]  /*7100*/  FMUL R24, R47, R28 ;  /* 0x0000001c2f187220 */ /* 0x000fe20000400000 */
[----:B------:R-:W-:Y:S01]  /*7110*/  SHF.L.U32 R2, R59, 0x10, RZ ;  /* 0x000000103b027819 */ /* 0x000fe200000006ff */
[C---:B------:R-:W-:Y:S01]  /*7120*/  FMUL R28, R47.reuse, R32 ;  /* 0x000000202f1c7220 */ /* 0x040fe20000400000 */
[----:B------:R-:W-:Y:S01]  /*7130*/  SHF.L.U32 R32, R58, 0x10, RZ ;  /* 0x000000103a207819 */ /* 0x000fe200000006ff */
[----:B------:R-:W-:Y:S01]  /*7140*/  FMUL R5, R47, R9 ;  /* 0x000000092f057220 */ /* 0x000fe20000400000 */
[C---:B------:R-:W-:Y:S01]  /*7150*/  FFMA R3, R49.reuse, R50, R3 ;  /* 0x0000003231037223 */ /* 0x040fe20000000003 */
[----:B------:R-:W-:Y:S01]  /*7160*/  FFMA R7, R49, R51, R7 ;  /* 0x0000003331077223 */ /* 0x000fe20000000007 */
[----:B------:R-:W-:Y:S01]  /*7170*/  FMUL R6, R47, R10 ;  /* 0x0000000a2f067220 */ /* 0x000fe20000400000 */
[----:B------:R-:W-:Y:S01]  /*7180*/  FFMA R4, R49, R32, R4 ;  /* 0x0000002031047223 */ /* 0x000fe20000000004 */
[----:B------:R-:W-:Y:S01]  /*7190*/  LOP3.LUT R32, R59, 0xffff0000, RZ, 0xc0, !PT ;  /* 0xffff00003b207812 */ /* 0x000fe200078ec0ff */
[----:B------:R-:W-:Y:S01]  /*71a0*/  FFMA R5, R49, R0, R5 ;  /* 0x0000000031057223 */ /* 0x000fe20000000005 */
[C---:B------:R-:W-:Y:S01]  /*71b0*/  SHF.L.U32 R0, R64.reuse, 0x10, RZ ;  /* 0x0000001040007819 */ /* 0x040fe200000006ff */
[----:B------:R-:W-:Y:S01]  /*71c0*/  FMUL R11, R47, R11 ;  /* 0x0000000b2f0b7220 */ /* 0x000fe20000400000 */
[----:B------:R-:W-:Y:S01]  /*71d0*/  F2FP.BF16.F32.PACK_AB R53, R7, R3 ;  /* 0x000000030735723e */ /* 0x000fe200000010ff */
[C---:B------:R-:W-:Y:S01]  /*71e0*/  FFMA R6, R49.reuse, R2, R6 ;  /* 0x0000000231067223 */ /* 0x040fe20000000006 */
[----:B------:R-:W-:Y:S01]  /*71f0*/  LOP3.LUT R2, R64, 0xffff0000, RZ, 0xc0, !PT ;  /* 0xffff000040027812 */ /* 0x000fe200078ec0ff */
[----:B------:R-:W-:Y:S01]  /*7200*/  FFMA R11, R49, R32, R11 ;  /* 0x00000020310b7223 */ /* 0x000fe2000000000b */
[----:B------:R-:W-:Y:S01]  /*7210*/  SHF.L.U32 R3, R65, 0x10, RZ ;  /* 0x0000001041037819 */ /* 0x000fe200000006ff */
[----:B------:R-:W-:Y:S01]  /*7220*/  FFMA R8, R49, R0, R8 ;  /* 0x0000000031087223 */ /* 0x000fe20000000008 */
[----:B------:R-:W-:Y:S01]  /*7230*/  LOP3.LUT R0, R65, 0xffff0000, RZ, 0xc0, !PT ;  /* 0xffff000041007812 */ /* 0x000fe200078ec0ff */
[----:B------:R-:W-:Y:S01]  /*7240*/  FMUL R9, R47, R13 ;  /* 0x0000000d2f097220 */ /* 0x000fe20000400000 */
[----:B------:R-:W-:Y:S01]  /*7250*/  F2FP.BF16.F32.PACK_AB R54, R5, R4 ;  /* 0x000000040536723e */ /* 0x000fe200000010ff */
[----:B------:R-:W-:Y:S01]  /*7260*/  FMUL R10, R47, R14 ;  /* 0x0000000e2f0a7220 */ /* 0x000fe20000400000 */
[----:B------:R-:W-:Y:S01]  /*7270*/  F2FP.BF16.F32.PACK_AB R55, R11, R6 ;  /* 0x000000060b37723e */ /* 0x000fe200000010ff */
[----:B------:R-:W-:Y:S01]  /*7280*/  FMUL R15, R47, R15 ;  /* 0x0000000f2f0f7220 */ /* 0x000fe20000400000 */
[----:B------:R-:W-:Y:S01]  /*7290*/  SHF.L.U32 R4, R81, 0x10, RZ ;  /* 0x0000001051047819 */ /* 0x000fe200000006ff */
[C---:B------:R-:W-:Y:S01]  /*72a0*/  FFMA R9, R49.reuse, R2, R9 ;  /* 0x0000000231097223 */ /* 0x040fe20000000009 */
[C---:B------:R-:W-:Y:S01]  /*72b0*/  SHF.L.U32 R2, R66.reuse, 0x10, RZ ;  /* 0x0000001042027819 */ /* 0x040fe200000006ff */
[C---:B------:R-:W-:Y:S01]  /*72c0*/  FFMA R10, R49.reuse, R3, R10 ;  /* 0x00000003310a7223 */ /* 0x040fe2000000000a */
[----:B------:R-:W-:Y:S01]  /*72d0*/  LOP3.LUT R3, R66, 0xffff0000, RZ, 0xc0, !PT ;  /* 0xffff000042037812 */ /* 0x000fe200078ec0ff */
[----:B------:R-:W-:Y:S01]  /*72e0*/  FFMA R15, R49, R0, R15 ;  /* 0x00000000310f7223 */ /* 0x000fe2000000000f */
[----:B------:R-:W-:Y:S01]  /*72f0*/  SHF.L.U32 R0, R67, 0x10, RZ ;  /* 0x0000001043007819 */ /* 0x000fe200000006ff */
[----:B------:R-:W-:Y:S01]  /*7300*/  FMUL R13, R47, R17 ;  /* 0x000000112f0d7220 */ /* 0x000fe20000400000 */
[----:B------:R-:W-:Y:S01]  /*7310*/  F2FP.BF16.F32.PACK_AB R8, R9, R8 ;  /* 0x000000080908723e */ /* 0x000fe200000010ff */
[----:B------:R-:W-:Y:S01]  /*7320*/  FMUL R14, R47, R18 ;  /* 0x000000122f0e7220 */ /* 0x000fe20000400000 */
[----:B------:R-:W-:Y:S01]  /*7330*/  F2FP.BF16.F32.PACK_AB R9, R15, R10 ;  /* 0x0000000a0f09723e */ /* 0x000fe200000010ff */
[----:B------:R-:W-:Y:S01]  /*7340*/  FFMA R12, R49, R2, R12 ;  /* 0x00000002310c7223 */ /* 0x000fe2000000000c */
[----:B------:R-:W-:Y:S01]  /*7350*/  LOP3.LUT R2, R67, 0xffff0000, RZ, 0xc0, !PT ;  /* 0xffff000043027812 */ /* 0x000fe200078ec0ff */
[----:B------:R-:W-:Y:S01]  /*7360*/  FFMA R13, R49, R3, R13 ;  /* 0x00000003310d7223 */ /* 0x000fe2000000000d */
[----:B------:R-:W-:Y:S01]  /*7370*/  SHF.L.U32 R3, R73, 0x10, RZ ;  /* 0x0000001049037819 */ /* 0x000fe200000006ff */
[----:B------:R-:W-:Y:S01]  /*7380*/  FFMA R14, R49, R0, R14 ;  /* 0x00000000310e7223 */ /* 0x000fe2000000000e */
[C---:B------:R-:W-:Y:S01]  /*7390*/  SHF.L.U32 R0, R72.reuse, 0x10, RZ ;  /* 0x0000001048007819 */ /* 0x040fe200000006ff */
[----:B------:R-:W-:Y:S01]  /*73a0*/  FMUL R19, R47, R19 ;  /* 0x000000132f137220 */ /* 0x000fe20000400000 */
[----:B------:R-:W-:Y:S01]  /*73b0*/  F2FP.BF16.F32.PACK_AB R10, R13, R12 ;  /* 0x0000000c0d0a723e */ /* 0x000fe200000010ff */
[----:B------:R-:W-:Y:S01]  /*73c0*/  FMUL R17, R47, R21 ;  /* 0x000000152f117220 */ /* 0x000fe20000400000 */
[----:B------:R-:W-:Y:S01]  /*73d0*/  LOP3.LUT R5, R83, 0xffff0000, RZ, 0xc0, !PT ;  /* 0xffff000053057812 */ /* 0x000fe200078ec0ff */
[C---:B------:R-:W-:Y:S01]  /*73e0*/  FFMA R19, R49.reuse, R2, R19 ;  /* 0x0000000231137223 */ /* 0x040fe20000000013 */
[----:B------:R-:W-:Y:S01]  /*73f0*/  LOP3.LUT R2, R72, 0xffff0000, RZ, 0xc0, !PT ;  /* 0xffff000048027812 */ /* 0x000fe200078ec0ff */
[----:B------:R1:W-:Y:S01]  /*7400*/  STS.128 [R104+0x2000], R52 ;  /* 0x0020003468007388 */ /* 0x0003e20000000c00 */
[----:B------:R-:W-:Y:S01]  /*7410*/  FFMA R16, R49, R0, R16 ;  /* 0x0000000031107223 */ /* 0x000fe20000000010 */
[----:B------:R-:W-:Y:S01]  /*7420*/  LOP3.LUT R0, R73, 0xffff0000, RZ, 0xc0, !PT ;  /* 0xffff000049007812 */ /* 0x000fe200078ec0ff */
[----:B------:R-:W-:Y:S01]  /*7430*/  FMUL R18, R47, R22 ;  /* 0x000000162f127220 */ /* 0x000fe20000400000 */
[----:B------:R-:W-:Y:S01]  /*7440*/  F2FP.BF16.F32.PACK_AB R11, R19, R14 ;  /* 0x0000000e130b723e */ /* 0x000fe200000010ff */
[----:B------:R-:W-:Y:S01]  /*7450*/  FMUL R23, R47, R23 ;  /* 0x000000172f177220 */ /* 0x000fe20000400000 */
[C---:B------:R-:W-:Y:S01]  /*7460*/  FFMA R17, R49.reuse, R2, R17 ;  /* 0x0000000231117223 */ /* 0x040fe20000000011 */
[C---:B------:R-:W-:Y:S01]  /*7470*/  SHF.L.U32 R2, R74.reuse, 0x10, RZ ;  /* 0x000000104a027819 */ /* 0x040fe200000006ff */
[----:B------:R-:W-:Y:S01]  /*7480*/  FFMA R18, R49, R3, R18 ;  /* 0x0000000331127223 */ /* 0x000fe20000000012 */
[----:B------:R-:W-:Y:S01]  /*7490*/  SHF.L.U32 R3, R75, 0x10, RZ ;  /* 0x000000104b037819 */ /* 0x000fe200000006ff */
[----:B------:R1:W-:Y:S01]  /*74a0*/  STS.128 [R103+0x2010], R8 ;  /* 0x0020100867007388 */ /* 0x0003e20000000c00 */
[----:B------:R-:W-:Y:S01]  /*74b0*/  F2FP.BF16.F32.PACK_AB R16, R17, R16 ;  /* 0x000000101110723e */ /* 0x000fe200000010ff */
[----:B------:R-:W-:Y:S01]  /*74c0*/  FFMA R23, R49, R0, R23 ;  /* 0x0000000031177223 */ /* 0x000fe20000000017 */
[----:B------:R-:W-:Y:S01]  /*74d0*/  LOP3.LUT R0, R74, 0xffff0000, RZ, 0xc0, !PT ;  /* 0xffff00004a007812 */ /* 0x000fe200078ec0ff */
[C---:B------:R-:W-:Y:S01]  /*74e0*/  FMUL R21, R47.reuse, R25 ;  /* 0x000000192f157220 */ /* 0x040fe20000400000 */
[----:B------:R-:W-:Y:S01]  /*74f0*/  FMUL R22, R47, R26 ;  /* 0x0000001a2f167220 */ /* 0x000fe20000400000 */
[C---:B------:R-:W-:Y:S01]  /*7500*/  FFMA R20, R49.reuse, R2, R20 ;  /* 0x0000000231147223 */ /* 0x040fe20000000014 */
[C---:B------:R-:W-:Y:S01]  /*7510*/  SHF.L.U32 R2, R80.reuse, 0x10, RZ ;  /* 0x0000001050027819 */ /* 0x040fe200000006ff */
[----:B------:R-:W-:Y:S01]  /*7520*/  FFMA R21, R49, R0, R21 ;  /* 0x0000000031157223 */ /* 0x000fe20000000015 */
[----:B------:R-:W-:Y:S01]  /*7530*/  LOP3.LUT R0, R75, 0xffff0000, RZ, 0xc0, !PT ;  /* 0xffff00004b007812 */ /* 0x000fe200078ec0ff */
[----:B------:R-:W-:Y:S01]  /*7540*/  FFMA R22, R49, R3, R22 ;  /* 0x0000000331167223 */ /* 0x000fe20000000016 */
[C---:B------:R-:W-:Y:S01]  /*7550*/  FMUL R27, R47.reuse, R27 ;  /* 0x0000001b2f1b7220 */ /* 0x040fe20000400000 */
[----:B------:R-:W-:Y:S01]  /*7560*/  LOP3.LUT R3, R80, 0xffff0000, RZ, 0xc0, !PT ;  /* 0xffff000050037812 */ /* 0x000fe200078ec0ff */
[C---:B------:R-:W-:Y:S01]  /*7570*/  FMUL R25, R47.reuse, R29 ;  /* 0x0000001d2f197220 */ /* 0x040fe20000400000 */
[----:B------:R-:W-:Y:S01]  /*7580*/  FMUL R26, R47, R30 ;  /* 0x0000001e2f1a7220 */ /* 0x000fe20000400000 */
[C---:B------:R-:W-:Y:S01]  /*7590*/  FFMA R27, R49.reuse, R0, R27 ;  /* 0x00000000311b7223 */ /* 0x040fe2000000001b */
[----:B------:R-:W-:Y:S01]  /*75a0*/  FFMA R24, R49, R2, R24 ;  /* 0x0000000231187223 */ /* 0x000fe20000000018 */
[----:B------:R-:W-:Y:S01]  /*75b0*/  LOP3.LUT R0, R81, 0xffff0000, RZ, 0xc0, !PT ;  /* 0xffff000051007812 */ /* 0x000fe200078ec0ff */
[----:B------:R-:W-:Y:S01]  /*75c0*/  FFMA R25, R49, R3, R25 ;  /* 0x0000000331197223 */ /* 0x000fe20000000019 */
[----:B------:R-:W-:Y:S01]  /*75d0*/  FMUL R31, R47, R31 ;  /* 0x0000001f2f1f7220 */ /* 0x000fe20000400000 */
[C---:B------:R-:W-:Y:S01]  /*75e0*/  SHF.L.U32 R2, R82.reuse, 0x10, RZ ;  /* 0x0000001052027819 */ /* 0x040fe200000006ff */
[----:B------:R-:W-:Y:S01]  /*75f0*/  FFMA R26, R49, R4, R26 ;  /* 0x00000004311a7223 */ /* 0x000fe2000000001a */
[----:B------:R-:W-:Y:S01]  /*7600*/  LOP3.LUT R3, R82, 0xffff0000, RZ, 0xc0, !PT ;  /* 0xffff000052037812 */ /* 0x000fe200078ec0ff */
[----:B------:R-:W-:Y:S01]  /*7610*/  FMUL R29, R47, R33 ;  /* 0x000000212f1d7220 */ /* 0x000fe20000400000 */
[----:B------:R-:W-:Y:S01]  /*7620*/  SHF.L.U32 R4, R83, 0x10, RZ ;  /* 0x0000001053047819 */ /* 0x000fe200000006ff */
[----:B------:R-:W-:Y:S01]  /*7630*/  FMUL R30, R47, R34 ;  /* 0x000000222f1e7220 */ /* 0x000fe20000400000 */
[----:B------:R-:W-:Y:S01]  /*7640*/  F2FP.BF16.F32.PACK_AB R17, R23, R18 ;  /* 0x000000121711723e */ /* 0x000fe200000010ff */
[----:B------:R-:W-:Y:S01]  /*7650*/  FFMA R31, R49, R0, R31 ;  /* 0x00000000311f7223 */ /* 0x000fe2000000001f */
[----:B------:R-:W-:Y:S01]  /*7660*/  FMUL R35, R47, R35 ;  /* 0x000000232f237220 */ /* 0x000fe20000400000 */
[----:B------:R-:W-:Y:S01]  /*7670*/  F2FP.BF16.F32.PACK_AB R18, R21, R20 ;  /* 0x000000141512723e */ /* 0x000fe200000010ff */
[----:B------:R-:W-:Y:S01]  /*7680*/  FFMA R28, R49, R2, R28 ;  /* 0x00000002311c7223 */ /* 0x000fe2000000001c */
[----:B------:R-:W-:Y:S01]  /*7690*/  F2FP.BF16.F32.PACK_AB R19, R27, R22 ;  /* 0x000000161b13723e */ /* 0x000fe200000010ff */
[C---:B------:R-:W-:Y:S01]  /*76a0*/  FFMA R29, R49.reuse, R3, R29 ;  /* 0x00000003311d7223 */ /* 0x040fe2000000001d */
[C---:B------:R-:W-:Y:S01]  /*76b0*/  FFMA R30, R49.reuse, R4, R30 ;  /* 0x00000004311e7223 */ /* 0x040fe2000000001e */
[----:B------:R-:W-:Y:S01]  /*76c0*/  FFMA R35, R49, R5, R35 ;  /* 0x0000000531237223 */ /* 0x000fe20000000023 */
[----:B------:R-:W-:Y:S01]  /*76d0*/  F2FP.BF16.F32.PACK_AB R24, R25, R24 ;  /* 0x000000181918723e */ /* 0x000fe200000010ff */
[----:B------:R1:W-:Y:S01]  /*76e0*/  STS.128 [R102+0x2020], R16 ;  /* 0x0020201066007388 */ /* 0x0003e20000000c00 */
[----:B------:R-:W-:Y:S02]  /*76f0*/  F2FP.BF16.F32.PACK_AB R25, R31, R26 ;  /* 0x0000001a1f19723e */ /* 0x000fe400000010ff */
[----:B------:R-:W-:Y:S02]  /*7700*/  F2FP.BF16.F32.PACK_AB R26, R29, R28 ;  /* 0x0000001c1d1a723e */ /* 0x000fe400000010ff */
[----:B------:R-:W-:Y:S02]  /*7710*/  F2FP.BF16.F32.PACK_AB R27, R35, R30 ;  /* 0x0000001e231b723e */ /* 0x000fe400000010ff */
[----:B------:R-:W-:Y:S02]  /*7720*/  LEA R0, R60, UR48, 0x3 ;  /* 0x000000303c007c11 */ /* 0x000fe4000f8e18ff */
[----:B------:R-:W-:Y:S01]  /*7730*/  @P6 SHF.L.U32 R2, R101, 0x1f, RZ ;  /* 0x0000001f65026819 */ /* 0x000fe200000006ff */
        /* <DEDUP_REMOVED lines=9> */
[----:B------:R-:W-:Y:S02]  /*77d0*/  UIADD3 UR8, UP0, UPT, UR52, 0x680, URZ ;  /* 0x0000068034087890 */ /* 0x000fe4000ff1e0ff */
[----:B------:R-:W-:Y:S02]  /*77e0*/  UIADD3 UR5, UPT, UPT, UR41, 0x20, URZ ;  /* 0x0000002029057890 */ /* 0x000fe4000fffe0ff */
[----:B------:R-:W-:Y:S02]  /*77f0*/  UIADD3 UR4, UPT, UPT, UR48, 0x2200, URZ ;  /* 0x0000220030047890 */ /* 0x000fe4000fffe0ff */
[----:B------:R-:W-:Y:S01]  /*7800*/  UIADD3.X UR9, UPT, UPT, URZ, UR53, URZ, UP0, !UPT ;  /* 0x00000035ff097290 */ /* 0x000fe200087fe4ff */
[----:B------:R-:W-:Y:S01]  /*7810*/  UMOV UR6, UR42 ;  /* 0x0000002a00067c82 */ /* 0x000fe20008000000 */
[----:B------:R-:W-:Y:S07]  /*7820*/  UMOV UR7, UR36 ;  /* 0x0000002400077c82 */ /* 0x000fee0008000000 */
[----:B------:R2:W-:Y:S01]  /*7830*/  UTMASTG.3D [UR4], [UR8] ;  /* 0x00000004080073b5 */ /* 0x0005e20008010000 */
[----:B------:R0:W-:Y:S01]  /*7840*/  UTMACMDFLUSH ;  /* 0x00000000000079b7 */ /* 0x0001e20000000000 */
[----:B--2---:R-:W-:Y:S04]  /*7850*/  DEPBAR.LE SB0, 0x1 ;  /* 0x000080400000791a */ /* 0x004fe80000000000 */
.L_x_127:
[----:B------:R-:W-:Y:S05]  /*7860*/  BSYNC.RECONVERGENT B0 ;  /* 0x0000000000007941 */ /* 0x000fea0003800200 */
.L_x_126:
[----:B------:R-:W-:Y:S01]  /*7870*/  BAR.SYNC.DEFER_BLOCKING 0x1, 0x80 ;  /* 0x0042000000007b1d */ /* 0x000fe20000010000 */
[----:B------:R-:W-:Y:S04]  /*7880*/  UIADD3 UR40, UPT, UPT, UR51, 0x1, URZ ;  /* 0x0000000133287890 */ /* 0x000fe8000fffe0ff */
[----:B------:R-:W-:Y:S04]  /*7890*/  UISETP.NE.AND UP0, UPT, UR40, 0x4, UPT ;  /* 0x000000042800788c */ /* 0x000fe8000bf05270 */
[----:B------:R-:W-:Y:S01]  /*78a0*/  USEL UR40, UR40, URZ, UP0 ;  /* 0x000000ff28287287 */ /* 0x000fe20008000000 */
[----:B------:R2:W-:Y:S01]  /*78b0*/  @P6 SYNCS.ARRIVE.TRANS64.RED.A1T0 RZ, [R63+URZ], RZ ;  /* 0x000000ff3fff69a7 */ /* 0x0005e200081004ff */
[----:B------:R-:W-:Y:S01]  /*78c0*/  BSSY B1, `(.L_x_128) ;  /* 0x0000017000017945 */ /* 0x000fe20003800000 */
[----:B------:R-:W4:Y:S02]  /*78d0*/  @P6 SYNCS.PHASECHK.TRANS64.TRYWAIT P0, [R0+URZ+0x50], R2 ;  /* 0x00005002000065a7 */ /* 0x000f2400080011ff */
[----:B----4-:R-:W-:Y:S01]  /*78e0*/  @P6 SEL R61, RZ, 0x1, !P0 ;  /* 0x00000001ff3d6807 */ /* 0x010fe20004000000 */
[----:B--2---:R-:W-:Y:S06]  /*78f0*/  @!P6 BRA `(.L_x_129) ;  /* 0x00000000004ce947 */ /* 0x004fec0003800000 */
        /* <DEDUP_REMOVED lines=9> */
[----:B------:R-:W-:Y:S04]  /*7990*/  SHF.L.U32 R6, R101, 0x1f, RZ ;  /* 0x0000001f65067819 */ /* 0x000fe800000006ff */
[----:B------:R-:W2:Y:S02]  /*79a0*/  SYNCS.PHASECHK.TRANS64.TRYWAIT P0, [R0+URZ+0x50], R6 ;  /* 0x00005006000075a7 */ /* 0x000ea400080011ff */
[----:B--2---:R-:W-:Y:S05]  /*79b0*/  @!P0 BRA `(.L_x_132) ;  /* 0x0000002400c88947 */ /* 0x004fea0003800000 */
.L_x_131:
[----:B------:R-:W-:Y:S05]  /*79c0*/  BSYNC B0 ;  /* 0x0000000000007941 */ /* 0x000fea0003800000 */
.L_x_130:
[----:B------:R-:W-:Y:S02]  /*79d0*/  ISETP.NE.AND P0, PT, R62, RZ, PT ;  /* 0x000000ff3e00720c */ /* 0x000fe40003f05270 */
[----:B------:R-:W-:Y:S11]  /*79e0*/  IADD3 R60, PT, PT, R60, 0x1, RZ ;  /* 0x000000013c3c7810 */ /* 0x000ff60007ffe0ff */
[----:B------:R4:W1:Y:S04]  /*79f0*/  @P0 LDS.128 R56, [R5] ;  /* 0x0000000005380984 */ /* 0x0008680000000c00 */
[----:B------:R4:W1:Y:S04]  /*7a00*/  @P0 LDS.128 R64, [R4+0x10] ;  /* 0x0000100004400984 */ /* 0x0008680000000c00 */
[----:B------:R4:W1:Y:S04]  /*7a10*/  @P0 LDS.128 R72, [R3+0x20] ;  /* 0x0000200003480984 */ /* 0x0008680000000c00 */
[----:B------:R4:W1:Y:S02]  /*7a20*/  @P0 LDS.128 R80, [R2+0x30] ;  /* 0x0000300002500984 */ /* 0x0008640000000c00 */
.L_x_129:
[----:B------:R-:W-:Y:S05]  /*7a30*/  BSYNC B1 ;  /* 0x0000000000017941 */ /* 0x000fea0003800000 */
.L_x_128:
        /* <DEDUP_REMOVED lines=21> */
.L_x_133:
        /* <DEDUP_REMOVED lines=146> */
.L_x_135:
[----:B------:R-:W-:Y:S05]  /*84b0*/  BSYNC.RECONVERGENT B0 ;  /* 0x0000000000007941 */ /* 0x000fea0003800200 */
.L_x_134:
        /* <DEDUP_REMOVED lines=21> */
.L_x_139:
[----:B------:R-:W-:Y:S05]  /*8610*/  BSYNC B0 ;  /* 0x0000000000007941 */ /* 0x000fea0003800000 */
.L_x_138:
[----:B------:R-:W-:Y:S11]  /*8620*/  ISETP.NE.AND P0, PT, R62, RZ, PT ;  /* 0x000000ff3e00720c */ /* 0x000ff60003f05270 */
[----:B------:R-:W-:Y:S02]  /*8630*/  @!UPT UIADD3 URZ, UPT, UPT, URZ, URZ, URZ ;  /* 0x000000fffffff290 */ /* 0x000fe4000fffe0ff */
[----:B------:R4:W1:Y:S04]  /*8640*/  @P0 LDS.128 R56, [R4] ;  /* 0x0000000004380984 */ /* 0x0008680000000c00 */
[----:B------:R4:W1:Y:S04]  /*8650*/  @P0 LDS.128 R64, [R3+0x10] ;  /* 0x0000100003400984 */ /* 0x0008680000000c00 */
[----:B------:R4:W1:Y:S04]  /*8660*/  @P0 LDS.128 R72, [R2+0x20] ;  /* 0x0000200002480984 */ /* 0x0008680000000c00 */
[----:B------:R4:W1:Y:S02]  /*8670*/  @P0 LDS.128 R80, [R60+0x30] ;  /* 0x000030003c500984 */ /* 0x0008640000000c00 */
.L_x_137:
[----:B------:R-:W-:Y:S05]  /*8680*/  BSYNC B1 ;  /* 0x0000000000017941 */ /* 0x000fea0003800000 */
.L_x_136:
        /* <DEDUP_REMOVED lines=21> */
.L_x_141:
[----:B------:R-:W-:Y:S01]  /*87e0*/  ISETP.NE.AND P0, PT, R106, RZ, PT ;  /* 0x000000ff6a00720c */ /* 0x000fe20003f05270 */
[----:B------:R-:W-:Y:S05]  /*87f0*/  WARPSYNC.ALL ;  /* 0x0000000000007948 */ /* 0x000fea0003800000 */
[----:B------:R-:W-:Y:S01]  /*8800*/  R2UR UR4, R48 ;  /* 0x00000000300472ca */ /* 0x000fe200000e0000 */
[----:B------:R-:W-:Y:S01]  /*8810*/  BSSY.RECONVERGENT B0, `(.L_x_142) ;  /* 0x000008b000007945 */ /* 0x000fe20003800200 */
[C---:B-1----:R-:W-:Y:S02]  /*8820*/  SHF.L.U32 R48, R56.reuse, 0x10, RZ ;  /* 0x0000001038307819 */ /* 0x042fe400000006ff */
[----:B------:R-:W-:Y:S02]  /*8830*/  LOP3.LUT R50, R56, 0xffff0000, RZ, 0xc0, !PT ;  /* 0xffff000038327812 */ /* 0x000fe400078ec0ff */
[C---:B------:R-:W-:Y:S02]  /*8840*/  SHF.L.U32 R51, R57.reuse, 0x10, RZ ;  /* 0x0000001039337819 */ /* 0x040fe400000006ff */
[----:B------:R-:W-:Y:S02]  /*8850*/  LOP3.LUT R52, R57, 0xffff0000, RZ, 0xc0, !PT ;  /* 0xffff000039347812 */ /* 0x000fe400078ec0ff */
[C---:B------:R-:W-:Y:S02]  /*8860*/  SHF.L.U32 R53, R58.reuse, 0x10, RZ ;  /* 0x000000103a357819 */ /* 0x040fe400000006ff */
[----:B------:R-:W-:Y:S01]  /*8870*/  LOP3.LUT R54, R58, 0xffff0000, RZ, 0xc0, !PT ;  /* 0xffff00003a367812 */ /* 0x000fe200078ec0ff */
[----:B----4-:R-:W1:Y:S01]  /*8880*/  LDTM.x32 R4, tmem[UR4+0x60] ;  /* 0x00006004000479ee */ /* 0x010e6200082c0000 */
[C---:B------:R-:W-:Y:S01]  /*8890*/  SHF.L.U32 R55, R59.reuse, 0x10, RZ ;  /* 0x000000103b377819 */ /* 0x040fe200000006ff */
[----:B------:R-:W-:Y:S01]  /*88a0*/  NOP ;  /* 0x0000000000007918 */ /* 0x000fe20000000000 */
[----:B------:R-:W-:Y:S02]  /*88b0*/  LOP3.LUT R56, R59, 0xffff0000, RZ, 0xc0, !PT ;  /* 0xffff00003b387812 */ /* 0x000fe400078ec0ff */
[C---:B------:R-:W-:Y:S02]  /*88c0*/  SHF.L.U32 R57, R64.reuse, 0x10, RZ ;  /* 0x0000001040397819 */ /* 0x040fe400000006ff */
[----:B------:R-:W-:Y:S02]  /*88d0*/  LOP3.LUT R58, R64, 0xffff0000, RZ, 0xc0, !PT ;  /* 0xffff0000403a7812 */ /* 0x000fe400078ec0ff */
[C---:B------:R-:W-:Y:S02]  /*88e0*/  SHF.L.U32 R59, R65.reuse, 0x10, RZ ;  /* 0x00000010413b7819 */ /* 0x040fe400000006ff */
[----:B------:R-:W-:Y:S02]  /*88f0*/  LOP3.LUT R60, R65, 0xffff0000, RZ, 0xc0, !PT ;  /* 0xffff0000413c7812 */ /* 0x000fe400078ec0ff */
[C---:B------:R-:W-:Y:S02]  /*8900*/  SHF.L.U32 R61, R66.reuse, 0x10, RZ ;  /* 0x00000010423d7819 */ /* 0x040fe400000006ff */
[----:B------:R-:W-:Y:S02]  /*8910*/  LOP3.LUT R62, R66, 0xffff0000, RZ, 0xc0, !PT ;  /* 0xffff0000423e7812 */ /* 0x000fe400078ec0ff */
[C---:B------:R-:W-:Y:S02]  /*8920*/  SHF.L.U32 R63, R67.reuse, 0x10, RZ ;  /* 0x00000010433f7819 */ /* 0x040fe400000006ff */
[----:B------:R-:W-:Y:S02]  /*8930*/  IADD3 R112, PT, PT, R112, 0xe0, RZ ;  /* 0x000000e070707810 */ /* 0x000fe40007ffe0ff */
[----:B------:R-:W-:Y:S02]  /*8940*/  LOP3.LUT R64, R67, 0xffff0000, RZ, 0xc0, !PT ;  /* 0xffff000043407812 */ /* 0x000fe400078ec0ff */
[C---:B------:R-:W-:Y:S01]  /*8950*/  SHF.L.U32 R65, R72.reuse, 0x10, RZ ;  /* 0x0000001048417819 */ /* 0x040fe200000006ff */
[C---:B-1----:R-:W-:Y:S01]  /*8960*/  FMUL R4, R47.reuse, R4 ;  /* 0x000000042f047220 */ /* 0x042fe20000400000 */
[----:B------:R-:W-:Y:S01]  /*8970*/  LOP3.LUT R66, R72, 0xffff0000, RZ, 0xc0, !PT ;  /* 0xffff000048427812 */ /* 0x000fe200078ec0ff */
[----:B------:R-:W-:Y:S01]  /*8980*/  FMUL R5, R47, R5 ;  /* 0x000000052f057220 */ /* 0x000fe20000400000 */
[----:B------:R-:W-:Y:S01]  /*8990*/  LOP3.LUT R112, R112, 0xfefffff8, RZ, 0xc0, !PT ;  /* 0xfefffff870707812 */ /* 0x000fe200078ec0ff */
[----:B------:R-:W-:Y:S01]  /*89a0*/  FFMA R4, R49, R48, R4 ;  /* 0x0000003031047223 */ /* 0x000fe20000000004 */
[----:B------:R-:W-:Y:S01]  /*89b0*/  FMUL R6, R47, R6 ;  /* 0x000000062f067220 */ /* 0x000fe20000400000 */
[----:B------:R-:W-:Y:S01]  /*89c0*/  FFMA R5, R49, R50, R5 ;  /* 0x0000003231057223 */ /* 0x000fe20000000005 */
[----:B------:R-:W-:Y:S01]  /*89d0*/  SHF.L.U32 R67, R73, 0x10, RZ ;  /* 0x0000001049437819 */ /* 0x000fe200000006ff */
[----:B------:R1:W-:Y:S01]  /*89e0*/  SYNCS.ARRIVE.TRANS64.RED.A1T0 RZ, [R112+URZ], RZ ;  /* 0x000000ff70ff79a7 */ /* 0x0003e200081004ff */
[----:B------:R-:W-:Y:S01]  /*89f0*/  FFMA R6, R49, R51, R6 ;  /* 0x0000003331067223 */ /* 0x000fe20000000006 */
[----:B------:R-:W-:Y:S01]  /*8a00*/  FMUL R7, R47, R7 ;  /* 0x000000072f077220 */ /* 0x000fe20000400000 */
[----:B------:R-:W-:Y:S01]  /*8a10*/  F2FP.BF16.F32.PACK_AB R4, R5, R4 ;  /* 0x000000040504723e */ /* 0x000fe200000010ff */
[C---:B------:R-:W-:Y:S01]  /*8a20*/  FMUL R8, R47.reuse, R8 ;  /* 0x000000082f087220 */ /* 0x040fe20000400000 */
[----:B------:R-:W-:Y:S01]  /*8a30*/  FMUL R9, R47, R9 ;  /* 0x000000092f097220 */ /* 0x000fe20000400000 */
[----:B------:R-:W-:Y:S01]  /*8a40*/  LOP3.LUT R68, R73, 0xffff0000, RZ, 0xc0, !PT ;  /* 0xffff000049447812 */ /* 0x000fe200078ec0ff */
[C---:B------:R-:W-:Y:S01]  /*8a50*/  FFMA R7, R49.reuse, R52, R7 ;  /* 0x0000003431077223 */ /* 0x040fe20000000007 */
[C---:B------:R-:W-:Y:S01]  /*8a60*/  FFMA R8, R49.reuse, R53, R8 ;  /* 0x0000003531087223 */ /* 0x040fe20000000008 */
[C---:B------:R-:W-:Y:S01]  /*8a70*/  SHF.L.U32 R69, R74.reuse, 0x10, RZ ;  /* 0x000000104a457819 */ /* 0x040fe200000006ff */
[----:B------:R-:W-:Y:S01]  /*8a80*/  FFMA R9, R49, R54, R9 ;  /* 0x0000003631097223 */ /* 0x000fe20000000009 */
[----:B------:R-:W-:Y:S01]  /*8a90*/  FMUL R10, R47, R10 ;  /* 0x0000000a2f0a7220 */ /* 0x000fe20000400000 */
[----:B------:R-:W-:Y:S01]  /*8aa0*/  F2FP.BF16.F32.PACK_AB R5, R7, R6 ;  /* 0x000000060705723e */ /* 0x000fe200000010ff */
[C---:B------:R-:W-:Y:S01]  /*8ab0*/  FMUL R11, R47.reuse, R11 ;  /* 0x0000000b2f0b7220 */ /* 0x040fe20000400000 */
[----:B------:R-:W-:Y:S01]  /*8ac0*/  FMUL R0, R47, R12 ;  /* 0x0000000c2f007220 */ /* 0x000fe20000400000 */
[----:B------:R-:W-:Y:S01]  /*8ad0*/  F2FP.BF16.F32.PACK_AB R6, R9, R8 ;  /* 0x000000080906723e */ /* 0x000fe200000010ff */
[C---:B------:R-:W-:Y:S01]  /*8ae0*/  FFMA R10, R49.reuse, R55, R10 ;  /* 0x00000037310a7223 */ /* 0x040fe2000000000a */
[C---:B------:R-:W-:Y:S01]  /*8af0*/  FFMA R11, R49.reuse, R56, R11 ;  /* 0x00000038310b7223 */ /* 0x040fe2000000000b */
[----:B------:R-:W-:Y:S01]  /*8b00*/  LOP3.LUT R70, R74, 0xffff0000, RZ, 0xc0, !PT ;  /* 0xffff00004a467812 */ /* 0x000fe200078ec0ff */
[----:B------:R-:W-:Y:S01]  /*8b10*/  FFMA R0, R49, R57, R0 ;  /* 0x0000003931007223 */ /* 0x000fe20000000000 */
[----:B------:R-:W-:Y:S01]  /*8b20*/  FMUL R2, R47, R13 ;  /* 0x0000000d2f027220 */ /* 0x000fe20000400000 */
[----:B------:R-:W-:Y:S01]  /*8b30*/  SHF.L.U32 R71, R75, 0x10, RZ ;  /* 0x000000104b477819 */ /* 0x000fe200000006ff */
[----:B------:R-:W-:Y:S01]  /*8b40*/  FMUL R3, R47, R14 ;  /* 0x0000000e2f037220 */ /* 0x000fe20000400000 */
[----:B------:R-:W-:Y:S01]  /*8b50*/  F2FP.BF16.F32.PACK_AB R7, R11, R10 ;  /* 0x0000000a0b07723e */ /* 0x000fe200000010ff */
[----:B------:R-:W-:Y:S01]  /*8b60*/  FFMA R2, R49, R58, R2 ;  /* 0x0000003a31027223 */ /* 0x000fe20000000002 */
[C---:B------:R-:W-:Y:S01]  /*8b70*/  FMUL R15, R47.reuse, R15 ;  /* 0x0000000f2f0f7220 */ /* 0x040fe20000400000 */
[C---:B------:R-:W-:Y:S01]  /*8b80*/  FMUL R12, R47.reuse, R16 ;  /* 0x000000102f0c7220 */ /* 0x040fe20000400000 */
[----:B------:R-:W-:Y:S01]  /*8b90*/  FMUL R13, R47, R17 ;  /* 0x000000112f0d7220 */ /* 0x000fe20000400000 */
[----:B------:R1:W-:Y:S01]  /*8ba0*/  STS.128 [R104+0x6000], R4 ;  /* 0x0060000468007388 */ /* 0x0003e20000000c00 */
[----:B------:R-:W-:Y:S01]  /*8bb0*/  LOP3.LUT R72, R75, 0xffff0000, RZ, 0xc0, !PT ;  /* 0xffff00004b487812 */ /* 0x000fe200078ec0ff */
[C---:B------:R-:W-:Y:S01]  /*8bc0*/  FFMA R3, R49.reuse, R59, R3 ;  /* 0x0000003b31037223 */ /* 0x040fe20000000003 */
[----:B------:R-:W-:Y:S01]  /*8bd0*/  SHF.L.U32 R73, R80, 0x10, RZ ;  /* 0x0000001050497819 */ /* 0x000fe200000006ff */
[C---:B------:R-:W-:Y:S01]  /*8be0*/  FFMA R15, R49.reuse, R60, R15 ;  /* 0x0000003c310f7223 */ /* 0x040fe2000000000f */
[----:B------:R-:W-:Y:S01]  /*8bf0*/  F2FP.BF16.F32.PACK_AB R8, R2, R0 ;  /* 0x000000000208723e */ /* 0x000fe200000010ff */
[C---:B------:R-:W-:Y:S01]  /*8c00*/  FFMA R12, R49.reuse, R61, R12 ;  /* 0x0000003d310c7223 */ /* 0x040fe2000000000c */
[----:B------:R-:W-:Y:S01]  /*8c10*/  FFMA R13, R49, R62, R13 ;  /* 0x0000003e310d7223 */ /* 0x000fe2000000000d */
[C---:B------:R-:W-:Y:S01]  /*8c20*/  FMUL R14, R47.reuse, R18 ;  /* 0x000000122f0e7220 */ /* 0x040fe20000400000 */
[C---:B------:R-:W-:Y:S01]  /*8c30*/  FMUL R19, R47.reuse, R19 ;  /* 0x000000132f137220 */ /* 0x040fe20000400000 */
[C---:B------:R-:W-:Y:S01]  /*8c40*/  FMUL R16, R47.reuse, R20 ;  /* 0x000000142f107220 */ /* 0x040fe20000400000 */
[----:B------:R-:W-:Y:S01]  /*8c50*/  FMUL R17, R47, R21 ;  /* 0x000000152f117220 */ /* 0x000fe20000400000 */
[----:B------:R-:W-:Y:S01]  /*8c60*/  FFMA R14, R49, R63, R14 ;  /* 0x0000003f310e7223 */ /* 0x000fe2000000000e */
        /* <DEDUP_REMOVED lines=11> */
[----:B------:R-:W-:Y:S01]  /*8d20*/  F2FP.BF16.F32.PACK_AB R9, R15, R3 ;  /* 0x000000030f09723e */ /* 0x000fe200000010ff */
[----:B------:R-:W-:Y:S01]  /*8d30*/  FFMA R20, R49, R69, R20 ;  /* 0x0000004531147223 */ /* 0x000fe20000000014 */
[----:B------:R-:W-:Y:S01]  /*8d40*/  F2FP.BF16.F32.PACK_AB R10, R13, R12 ;  /* 0x0000000c0d0a723e */ /* 0x000fe200000010ff */
[----:B------:R-:W-:Y:S01]  /*8d50*/  FMUL R24, R47, R28 ;  /* 0x0000001c2f187220 */ /* 0x000fe20000400000 */
[----:B------:R-:W-:Y:S01]  /*8d60*/  F2FP.BF16.F32.PACK_AB R11, R19, R14 ;  /* 0x0000000e130b723e */ /* 0x000fe200000010ff */
[----:B------:R-:W-:Y:S01]  /*8d70*/  FFMA R21, R49, R70, R21 ;  /* 0x0000004631157223 */ /* 0x000fe20000000015 */
[----:B------:R-:W-:Y:S01]  /*8d80*/  LOP3.LUT R74, R80, 0xffff0000, RZ, 0xc0, !PT ;  /* 0xffff0000504a7812 */ /* 0x000fe200078ec0ff */
[----:B------:R-:W-:Y:S01]  /*8d90*/  FMUL R25, R47, R29 ;  /* 0x0000001d2f197220 */ /* 0x000fe20000400000 */
[----:B------:R-:W-:Y:S01]  /*8da0*/  SHF.L.U32 R75, R81, 0x10, RZ ;  /* 0x00000010514b7819 */ /* 0x000fe200000006ff */
[----:B------:R1:W-:Y:S01]  /*8db0*/  STS.128 [R103+0x6010], R8 ;  /* 0x0060100867007388 */ /* 0x0003e20000000c00 */
[----:B------:R-:W-:Y:S01]  /*8dc0*/  FFMA R22, R49, R71, R22 ;  /* 0x0000004731167223 */ /* 0x000fe20000000016 */
[----:B------:R-:W-:Y:S01]  /*8dd0*/  LOP3.LUT R76, R81, 0xffff0000, RZ, 0xc0, !PT ;  /* 0xffff0000514c7812 */ /* 0x000fe200078ec0ff */
[----:B------:R-:W-:Y:S01]  /*8de0*/  FMUL R26, R47, R30 ;  /* 0x0000001e2f1a7220 */ /* 0x000fe20000400000 */
[----:B------:R-:W-:Y:S01]  /*8df0*/  FFMA R27, R49, R72, R27 ;  /* 0x00000048311b7223 */ /* 0x000fe2000000001b */
[C---:B------:R-:W-:Y:S01]  /*8e00*/  SHF.L.U32 R77, R82.reuse, 0x10, RZ ;  /* 0x00000010524d7819 */ /* 0x040fe200000006ff */
[----:B------:R-:W-:Y:S01]  /*8e10*/  FMUL R31, R47, R31 ;  /* 0x0000001f2f1f7220 */ /* 0x000fe20000400000 */
[----:B------:R-:W-:Y:S01]  /*8e20*/  FFMA R24, R49, R73, R24 ;  /* 0x0000004931187223 */ /* 0x000fe20000000018 */
[----:B------:R-:W-:Y:S01]  /*8e30*/  LOP3.LUT R78, R82, 0xffff0000, RZ, 0xc0, !PT ;  /* 0xffff0000524e7812 */ /* 0x000fe200078ec0ff */
[----:B------:R-:W-:Y:S01]  /*8e40*/  FMUL R28, R47, R32 ;  /* 0x000000202f1c7220 */ /* 0x000fe20000400000 */
[----:B------:R-:W-:Y:S01]  /*8e50*/  FFMA R25, R49, R74, R25 ;  /* 0x0000004a31197223 */ /* 0x000fe20000000019 */
[----:B------:R-:W-:Y:S01]  /*8e60*/  SHF.L.U32 R79, R83, 0x10, RZ ;  /* 0x00000010534f7819 */ /* 0x000fe200000006ff */
[----:B------:R-:W-:Y:S01]  /*8e70*/  FMUL R29, R47, R33 ;  /* 0x000000212f1d7220 */ /* 0x000fe20000400000 */
[----:B------:R-:W-:Y:S01]  /*8e80*/  F2FP.BF16.F32.PACK_AB R16, R17, R16 ;  /* 0x000000101110723e */ /* 0x000fe200000010ff */
[----:B------:R-:W-:Y:S01]  /*8e90*/  FFMA R26, R49, R75, R26 ;  /* 0x0000004b311a7223 */ /* 0x000fe2000000001a */
[----:B------:R-:W-:Y:S01]  /*8ea0*/  LOP3.LUT R80, R83, 0xffff0000, RZ, 0xc0, !PT ;  /* 0xffff000053507812 */ /* 0x000fe200078ec0ff */
        /* <DEDUP_REMOVED lines=33> */
.L_x_143:
[----:B------:R-:W-:Y:S05]  /*90c0*/  BSYNC.RECONVERGENT B0 ;  /* 0x0000000000007941 */ /* 0x000fea0003800200 */
.L_x_142:
[----:B------:R-:W-:Y:S01]  /*90d0*/  BAR.SYNC.DEFER_BLOCKING 0x1, 0x80 ;  /* 0x0042000000007b1d */ /* 0x000fe20000010000 */
[----:B------:R-:W-:Y:S01]  /*90e0*/  UISETP.NE.AND UP0, UPT, UR49, -0x4, UPT ;  /* 0xfffffffc3100788c */ /* 0x000fe2000bf05270 */
[----:B------:R-:W-:Y:S08]  /*90f0*/  IADD3 R45, PT, PT, R45, 0x1, RZ ;  /* 0x000000012d2d7810 */ /* 0x000ff00007ffe0ff */
[----:B------:R-:W-:Y:S05]  /*9100*/  BRA.U !UP0, `(.L_x_144) ;  /* 0x0000000108287547 */ /* 0x000fea000b800000 */
[----:B------:R-:W-:Y:S01]  /*9110*/  ISETP.NE.AND P0, PT, R111, RZ, PT ;  /* 0x000000ff6f00720c */ /* 0x000fe20003f05270 */
[----:B------:R-:W-:Y:S01]  /*9120*/  IMAD.U32 R2, RZ, RZ, UR51 ;  /* 0x00000033ff027e24 */ /* 0x000fe2000f8e00ff */
[----:B------:R-:W-:Y:S01]  /*9130*/  UIADD3 UR51, UPT, UPT, UR51, 0x1, URZ ;  /* 0x0000000133337890 */ /* 0x000fe2000fffe0ff */
[----:B------:R-:W-:Y:S03]  /*9140*/  IMAD.U32 R0, RZ, RZ, UR37 ;  /* 0x00000025ff007e24 */ /* 0x000fe6000f8e00ff */
[----:B------:R-:W-:Y:S04]  /*9150*/  UISETP.NE.AND UP0, UPT, UR51, 0x4, UPT ;  /* 0x000000043300788c */ /* 0x000fe8000bf05270 */
[----:B------:R-:W-:Y:S03]  /*9160*/  USEL UR51, UR51, URZ, UP0 ;  /* 0x000000ff33337287 */ /* 0x000fe60008000000 */
[----:B------:R-:W-:Y:S05]  /*9170*/  @P0 LEA R2, R2, UR48, 0x3 ;  /* 0x0000003002020c11 */ /* 0x000fea000f8e18ff */
[----:B------:R-:W-:Y:S05]  /*9180*/  @P0 VIADD R2, R2, 0x70 ;  /* 0x0000007002020836 */ /* 0x000fea0000000000 */
[----:B------:R-:W-:Y:S04]  /*9190*/  @P0 PRMT R0, R0, 0x654, R2 ;  /* 0x0000065400000816 */ /* 0x000fe80000000002 */
[----:B------:R2:W-:Y:S03]  /*91a0*/  @P0 SYNCS.ARRIVE.TRANS64.RED.A1T0 RZ, [R0+URZ], RZ ;  /* 0x000000ff00ff09a7 */ /* 0x0005e600081004ff */
.L_x_144:
[----:B------:R-:W-:Y:S01]  /*91b0*/  ISETP.NE.AND P2, PT, R107, RZ, PT ;  /* 0x000000ff6b00720c */ /* 0x000fe20003f45270 */
[----:B------:R-:W-:Y:S01]  /*91c0*/  UIADD3 UR49, UPT, UPT, UR49, 0x4, URZ ;  /* 0x0000000431317890 */ /* 0x000fe2000fffe0ff */
[----:B------:R-:W-:Y:S01]  /*91d0*/  ISETP.NE.AND P0, PT, R109, 0x2, PT ;  /* 0x000000026d00780c */ /* 0x000fe20003f05270 */
[----:B------:R-:W-:Y:S01]  /*91e0*/  IMAD.IADD R15, R43, 0x1, R90 ;  /* 0x000000012b0f7824 */ /* 0x000fe200078e025a */
[----:B------:R-:W-:Y:S01]  /*91f0*/  ISETP.NE.AND P1, PT, R45, 0x4, PT ;  /* 0x000000042d00780c */ /* 0x000fe20003f25270 */
[----:B------:R-:W-:Y:S01]  /*9200*/  IMAD.IADD R14, R44, 0x1, R91 ;  /* 0x000000012c0e7824 */ /* 0x000fe200078e025b */
[----:B------:R-:W-:Y:S02]  /*9210*/  SEL R2, RZ, 0x1, P0 ;  /* 0x00000001ff027807 */ /* 0x000fe40000000000 */
[----:B--2---:R-:W-:Y:S02]  /*9220*/  SEL R0, RZ, 0x1, P1 ;  /* 0x00000001ff007807 */ /* 0x004fe40000800000 */
[----:B------:R-:W-:Y:S02]  /*9230*/  LOP3.LUT R99, R99, R2, RZ, 0x3c, !PT ;  /* 0x0000000263637212 */ /* 0x000fe400078e3cff */
[----:B------:R-:W-:Y:S02]  /*9240*/  LOP3.LUT R100, R100, R0, RZ, 0x3c, !PT ;  /* 0x0000000064647212 */ /* 0x000fe400078e3cff */
[----:B------:R-:W-:Y:S02]  /*9250*/  @P2 R2UR UR36, R98 ;  /* 0x00000000622422ca */ /* 0x000fe400000e0000 */
[----:B------:R-:W-:Y:S02]  /*9260*/  SEL R109, R109, RZ, P0 ;  /* 0x000000ff6d6d7207 */ /* 0x000fe40000000000 */
[----:B------:R-:W-:Y:S01]  /*9270*/  SEL R45, R45, RZ, P1 ;  /* 0x000000ff2d2d7207 */ /* 0x000fe20000800000 */
[----:B------:R-:W-:Y:S10]  /*9280*/  @P2 BRA `(.L_x_145) ;  /* 0xffffffc000542947 */ /* 0x000ff4000383ffff */
[----:B------:R-:W-:-:S09]  /*9290*/  UISETP.NE.AND UP0, UPT, UR50, URZ, UPT ;  /* 0x000000ff3200728c */ /* 0x000fd2000bf05270 */
[----:B------:R-:W-:Y:S05]  /*92a0*/  BRA.U !UP0, `(.L_x_146) ;  /* 0x0000000108487547 */ /* 0x000fea000b800000 */
[----:B------:R-:W2:Y:S02]  /*92b0*/  LDCU.64 UR4, c[0x0][0x890] ;  /* 0x00011200ff0477ac */ /* 0x000ea40008000a00 */
[----:B--2---:R-:W-:-:S04]  /*92c0*/  UISETP.NE.U32.AND UP0, UPT, UR4, URZ, UPT ;  /* 0x000000ff0400728c */ /* 0x004fc8000bf05070 */
[----:B------:R-:W-:-:S09]  /*92d0*/  UISETP.NE.AND.EX UP0, UPT, UR5, URZ, UPT, UP0 ;  /* 0x000000ff0500728c */ /* 0x000fd2000bf05300 */
[----:B------:R-:W-:Y:S05]  /*92e0*/  BRA.U UP0, `(.L_x_147) ;  /* 0x00000001000c7547 */ /* 0x000fea000b800000 */
[----:B------:R-:W-:-:S13]  /*92f0*/  FSETP.NEU.AND P0, PT, R49, RZ, PT ;  /* 0x000000ff3100720b */ /* 0x000fda0003f0d000 */
[----:B------:R-:W-:Y:S05]  /*9300*/  @!P0 EXIT ;  /* 0x000000000000894d */ /* 0x000fea0003800000 */
[----:B------:R-:W-:Y:S05]  /*9310*/  BRA `(.L_x_146) ;  /* 0x00000000002c7947 */ /* 0x000fea0003800000 */
.L_x_147:
[----:B------:R-:W-:Y:S01]  /*9320*/  ISETP.NE.AND P0, PT, R108, RZ, PT ;  /* 0x000000ff6c00720c */ /* 0x000fe20003f05270 */
[----:B------:R-:W-:-:S12]  /*9330*/  BSSY.RECONVERGENT B0, `(.L_x_146) ;  /* 0x0000009000007945 */ /* 0x000fd80003800200 */
[----:B------:R-:W-:Y:S05]  /*9340*/  @P0 BRA `(.L_x_148) ;  /* 0x0000000000140947 */ /* 0x000fea0003800000 */
[----:B------:R-:W2:Y:S02]  /*9350*/  LDCU.64 UR4, c[0x0][0x888] ;  /* 0x00011100ff0477ac */ /* 0x000ea40008000a00 */
[----:B--2---:R-:W-:-:S04]  /*9360*/  ISETP.NE.U32.AND P0, PT, RZ, UR4, PT ;  /* 0x00000004ff007c0c */ /* 0x004fc8000bf05070 */
[----:B------:R-:W-:-:S13]  /*9370*/  ISETP.NE.AND.EX P0, PT, RZ, UR5, PT, P0 ;  /* 0x00000005ff007c0c */ /* 0x000fda000bf05300 */
[----:B------:R-:W-:Y:S05]  /*9380*/  @!P0 EXIT ;  /* 0x000000000000894d */ /* 0x000fea0003800000 */
[----:B------:R-:W-:Y:S05]  /*9390*/  BRA `(.L_x_149) ;  /* 0x0000000000087947 */ /* 0x000fea0003800000 */
.L_x_148:
[----:B------:R-:W-:-:S13]  /*93a0*/  FSETP.NEU.AND P0, PT, R49, RZ, PT ;  /* 0x000000ff3100720b */ /* 0x000fda0003f0d000 */
[----:B------:R-:W-:Y:S05]  /*93b0*/  @!P0 EXIT ;  /* 0x000000000000894d */ /* 0x000fea0003800000 */
.L_x_149:
[----:B------:R-:W-:Y:S05]  /*93c0*/  BSYNC.RECONVERGENT B0 ;  /* 0x0000000000007941 */ /* 0x000fea0003800200 */
.L_x_146:
[----:B------:R-:W-:Y:S01]  /*93d0*/  ULEA UR4, UR51, UR48, 0x3 ;  /* 0x0000003033047291 */ /* 0x000fe2000f8e18ff */
[----:B------:R-:W-:-:S04]  /*93e0*/  DEPBAR.LE SB0, 0x0 ;  /* 0x000080000000791a */ /* 0x000fc80000000000 */
[----:B------:R-:W-:-:S04]  /*93f0*/  UIADD3 UR4, UPT, UPT, UR4, 0x70, URZ ;  /* 0x0000007004047890 */ /* 0x000fc8000fffe0ff */
[----:B------:R-:W-:-:S09]  /*9400*/  UPRMT UR4, UR37, 0x654, UR4 ;  /* 0x0000065425047896 */ /* 0x000fd20008000004 */
[----:B------:R-:W-:Y:S01]  /*9410*/  SYNCS.ARRIVE.TRANS64.RED.A1T0 RZ, [UR4], RZ ;  /* 0x000000ffffff79a7 */ /* 0x000fe20008100404 */
[----:B------:R-:W-:Y:S05]  /*9420*/  EXIT ;  /* 0x000000000000794d */ /* 0x000fea0003800000 */
.L_x_24:
[----:B--2---:R2:W4:Y:S02]  /*9430*/  SYNCS.PHASECHK.TRANS64.TRYWAIT P0, [R2+URZ+0x110], R3 ;  /* 0x00011003020075a7 */ /* 0x00452400080011ff */
[----:B----4-:R-:W-:Y:S05]  /*9440*/  @!P0 NANOSLEEP.SYNCS 0x989680 ;  /* 0x009896800000895d */ /* 0x010fea0003900000 */
[----:B------:R-:W4:Y:S02]  /*9450*/  @!P0 SYNCS.PHASECHK.TRANS64 P0, [R2+URZ+0x110], R3 ;  /* 0x00011003020085a7 */ /* 0x000f2400080010ff */
[----:B----4-:R-:W-:Y:S05]  /*9460*/  @!P0 BRA `(.L_x_24) ;  /* 0xfffffffc00f08947 */ /* 0x010fea000383ffff */
[----:B------:R-:W-:Y:S05]  /*9470*/  BRA `(.L_x_150) ;  /* 0xffffff8000ec7947 */ /* 0x000fea000383ffff */
.L_x_27:
[----:B------:R-:W-:-:S07]  /*9480*/  MOV R2, UR33 ;  /* 0x0000002100027c02 */ /* 0x000fce0008000f00 */
.L_x_151:
[----:B-1----:R1:W2:Y:S02]  /*9490*/  SYNCS.PHASECHK.TRANS64.TRYWAIT P0, [R2+URZ+0x28], R4 ;  /* 0x00002804020075a7 */ /* 0x0022a400080011ff */
[----:B--2---:R-:W-:Y:S05]  /*94a0*/  @!P0 NANOSLEEP.SYNCS 0x989680 ;  /* 0x009896800000895d */ /* 0x004fea0003900000 */
[----:B------:R-:W2:Y:S02]  /*94b0*/  @!P0 SYNCS.PHASECHK.TRANS64 P0, [R2+URZ+0x28], R4 ;  /* 0x00002804020085a7 */ /* 0x000ea400080010ff */
[----:B--2---:R-:W-:Y:S05]  /*94c0*/  @!P0 BRA `(.L_x_151) ;  /* 0xfffffffc00f08947 */ /* 0x004fea000383ffff */
[----:B------:R-:W-:Y:S05]  /*94d0*/  BRA `(.L_x_26) ;  /* 0xffffff8400547947 */ /* 0x000fea000383ffff */
.L_x_34:
[----:B-1----:R-:W-:-:S07]  /*94e0*/  MOV R2, UR17 ;  /* 0x0000001100027c02 */ /* 0x002fce0008000f00 */
.L_x_152:
[----:B-1----:R1:W2:Y:S02]  /*94f0*/  SYNCS.PHASECHK.TRANS64.TRYWAIT P0, [R2+URZ+0x28], R4 ;  /* 0x00002804020075a7 */ /* 0x0022a400080011ff */
[----:B--2---:R-:W-:Y:S05]  /*9500*/  @!P0 NANOSLEEP.SYNCS 0x989680 ;  /* 0x009896800000895d */ /* 0x004fea0003900000 */
[----:B------:R-:W2:Y:S02]  /*9510*/  @!P0 SYNCS.PHASECHK.TRANS64 P0, [R2+URZ+0x28], R4 ;  /* 0x00002804020085a7 */ /* 0x000ea400080010ff */
[----:B--2---:R-:W-:Y:S05]  /*9520*/  @!P0 BRA `(.L_x_152) ;  /* 0xfffffffc00f08947 */ /* 0x004fea000383ffff */
[----:B------:R-:W-:Y:S05]  /*9530*/  BRA `(.L_x_33) ;  /* 0xffffff8800107947 */ /* 0x000fea000383ffff */
.L_x_39:
[----:B-1----:R1:W2:Y:S02]  /*9540*/  SYNCS.PHASECHK.TRANS64.TRYWAIT P0, [R2+URZ+0xa0], R3 ;  /* 0x0000a003020075a7 */ /* 0x0022a400080011ff */
[----:B--2---:R-:W-:Y:S05]  /*9550*/  @!P0 NANOSLEEP.SYNCS 0x989680 ;  /* 0x009896800000895d */ /* 0x004fea0003900000 */
[----:B------:R-:W2:Y:S02]  /*9560*/  @!P0 SYNCS.PHASECHK.TRANS64 P0, [R2+URZ+0xa0], R3 ;  /* 0x0000a003020085a7 */ /* 0x000ea400080010ff */
[----:B--2---:R-:W-:Y:S05]  /*9570*/  @!P0 BRA `(.L_x_39) ;  /* 0xfffffffc00f08947 */ /* 0x004fea000383ffff */
[----:B------:R-:W-:Y:S05]  /*9580*/  BRA `(.L_x_153) ;  /* 0xffffff8800b47947 */ /* 0x000fea000383ffff */
.L_x_43:
[----:B---3--:R-:W-:-:S07]  /*9590*/  MOV R0, UR4 ;  /* 0x0000000400007c02 */ /* 0x008fce0008000f00 */
.L_x_154:
[----:B-1----:R1:W2:Y:S02]  /*95a0*/  SYNCS.PHASECHK.TRANS64.TRYWAIT P0, [R0+URZ], R2 ;  /* 0x00000002000075a7 */ /* 0x0022a400080011ff */
[----:B--2---:R-:W-:Y:S05]  /*95b0*/  @!P0 NANOSLEEP.SYNCS 0x989680 ;  /* 0x009896800000895d */ /* 0x004fea0003900000 */
[----:B------:R-:W2:Y:S02]  /*95c0*/  @!P0 SYNCS.PHASECHK.TRANS64 P0, [R0+URZ], R2 ;  /* 0x00000002000085a7 */ /* 0x000ea400080010ff */
[----:B--2---:R-:W-:Y:S05]  /*95d0*/  @!P0 BRA `(.L_x_154) ;  /* 0xfffffffc00f08947 */ /* 0x004fea000383ffff */
[----:B------:R-:W-:Y:S05]  /*95e0*/  BRA `(.L_x_155) ;  /* 0xffffff9000247947 */ /* 0x000fea000383ffff */
.L_x_44:
[----:B---3--:R-:W-:-:S07]  /*95f0*/  MOV R0, UR4 ;  /* 0x0000000400007c02 */ /* 0x008fce0008000f00 */
.L_x_156:
[----:B-1----:R1:W2:Y:S02]  /*9600*/  SYNCS.PHASECHK.TRANS64.TRYWAIT P0, [R0+URZ], R3 ;  /* 0x00000003000075a7 */ /* 0x0022a400080011ff */
[----:B--2---:R-:W-:Y:S05]  /*9610*/  @!P0 NANOSLEEP.SYNCS 0x989680 ;  /* 0x009896800000895d */ /* 0x004fea0003900000 */
[----:B------:R-:W2:Y:S02]  /*9620*/  @!P0 SYNCS.PHASECHK.TRANS64 P0, [R0+URZ], R3 ;  /* 0x00000003000085a7 */ /* 0x000ea400080010ff */
[----:B--2---:R-:W-:Y:S05]  /*9630*/  @!P0 BRA `(.L_x_156) ;  /* 0xfffffffc00f08947 */ /* 0x004fea000383ffff */
[----:B------:R-:W-:Y:S05]  /*9640*/  BRA `(.L_x_157) ;  /* 0xffffff9000307947 */ /* 0x000fea000383ffff */
.L_x_45:
[----:B---3--:R-:W-:-:S07]  /*9650*/  MOV R0, UR4 ;  /* 0x0000000400007c02 */ /* 0x008fce0008000f00 */
.L_x_158:
[----:B-1----:R1:W2:Y:S02]  /*9660*/  SYNCS.PHASECHK.TRANS64.TRYWAIT P0, [R0+URZ], R3 ;  /* 0x00000003000075a7 */ /* 0x0022a400080011ff */
[----:B--2---:R-:W-:Y:S05]  /*9670*/  @!P0 NANOSLEEP.SYNCS 0x989680 ;  /* 0x009896800000895d */ /* 0x004fea0003900000 */
[----:B------:R-:W2:Y:S02]  /*9680*/  @!P0 SYNCS.PHASECHK.TRANS64 P0, [R0+URZ], R3 ;  /* 0x00000003000085a7 */ /* 0x000ea400080010ff */
[----:B--2---:R-:W-:Y:S05]  /*9690*/  @!P0 BRA `(.L_x_158) ;  /* 0xfffffffc00f08947 */ /* 0x004fea000383ffff */
[----:B------:R-:W-:Y:S05]  /*96a0*/  BRA `(.L_x_159) ;  /* 0xffffff90003c7947 */ /* 0x000fea000383ffff */
.L_x_46:
[----:B---3--:R-:W-:-:S07]  /*96b0*/  MOV R0, UR4 ;  /* 0x0000000400007c02 */ /* 0x008fce0008000f00 */
.L_x_160:
[----:B-1----:R1:W2:Y:S02]  /*96c0*/  SYNCS.PHASECHK.TRANS64.TRYWAIT P0, [R0+URZ], R3 ;  /* 0x00000003000075a7 */ /* 0x0022a400080011ff */
[----:B--2---:R-:W-:Y:S05]  /*96d0*/  @!P0 NANOSLEEP.SYNCS 0x989680 ;  /* 0x009896800000895d */ /* 0x004fea0003900000 */
[----:B------:R-:W2:Y:S02]  /*96e0*/  @!P0 SYNCS.PHASECHK.TRANS64 P0, [R0+URZ], R3 ;  /* 0x00000003000085a7 */ /* 0x000ea400080010ff */
[----:B--2---:R-:W-:Y:S05]  /*96f0*/  @!P0 BRA `(.L_x_160) ;  /* 0xfffffffc00f08947 */ /* 0x004fea000383ffff */
[----:B------:R-:W-:Y:S05]  /*9700*/  BRA `(.L_x_161) ;  /* 0xffffff9000487947 */ /* 0x000fea000383ffff */
.L_x_49:
[----:B-1----:R1:W2:Y:S02]  /*9710*/  SYNCS.PHASECHK.TRANS64.TRYWAIT P0, [R0+URZ+0x100], R4 ;  /* 0x00010004000075a7 */ /* 0x0022a400080011ff */
[----:B--2---:R-:W-:Y:S05]  /*9720*/  @!P0 NANOSLEEP.SYNCS 0x989680 ;  /* 0x009896800000895d */ /* 0x004fea0003900000 */
[----:B------:R-:W2:Y:S02]  /*9730*/  @!P0 SYNCS.PHASECHK.TRANS64 P0, [R0+URZ+0x100], R4 ;  /* 0x00010004000085a7 */ /* 0x000ea400080010ff */
[----:B--2---:R-:W-:Y:S05]  /*9740*/  @!P0 BRA `(.L_x_49) ;  /* 0xfffffffc00f08947 */ /* 0x004fea000383ffff */
[----:B------:R-:W-:Y:S05]  /*9750*/  BRA `(.L_x_162) ;  /* 0xffffff9000a87947 */ /* 0x000fea000383ffff */
.L_x_50:
[----:B------:R-:W-:-:S07]  /*9760*/  MOV R0, UR5 ;  /* 0x0000000500007c02 */ /* 0x000fce0008000f00 */
.L_x_163:
[----:B-1----:R1:W2:Y:S02]  /*9770*/  SYNCS.PHASECHK.TRANS64.TRYWAIT P0, [R0+URZ+0xb0], R5 ;  /* 0x0000b005000075a7 */ /* 0x0022a400080011ff */
[----:B--2---:R-:W-:Y:S05]  /*9780*/  @!P0 NANOSLEEP.SYNCS 0x989680 ;  /* 0x009896800000895d */ /* 0x004fea0003900000 */
[----:B------:R-:W2:Y:S02]  /*9790*/  @!P0 SYNCS.PHASECHK.TRANS64 P0, [R0+URZ+0xb0], R5 ;  /* 0x0000b005000085a7 */ /* 0x000ea400080010ff */
[----:B--2---:R-:W-:Y:S05]  /*97a0*/  @!P0 BRA `(.L_x_163) ;  /* 0xfffffffc00f08947 */ /* 0x004fea000383ffff */
[----:B------:R-:W-:Y:S05]  /*97b0*/  BRA `(.L_x_164) ;  /* 0xffffff9000b87947 */ /* 0x000fea000383ffff */
.L_x_51:
[----:B-1----:R1:W2:Y:S02]  /*97c0*/  SYNCS.PHASECHK.TRANS64.TRYWAIT P1, [R0+URZ+0xa0], R4 ;  /* 0x0000a004000075a7 */ /* 0x0022a400080211ff */
[----:B--2---:R-:W-:Y:S05]  /*97d0*/  @!P1 NANOSLEEP.SYNCS 0x989680 ;  /* 0x009896800000995d */ /* 0x004fea0003900000 */
[----:B------:R-:W2:Y:S02]  /*97e0*/  @!P1 SYNCS.PHASECHK.TRANS64 P1, [R0+URZ+0xa0], R4 ;  /* 0x0000a004000095a7 */ /* 0x000ea400080210ff */
[----:B--2---:R-:W-:Y:S05]  /*97f0*/  @!P1 BRA `(.L_x_51) ;  /* 0xfffffffc00f09947 */ /* 0x004fea000383ffff */
[----:B------:R-:W-:Y:S05]  /*9800*/  BRA `(.L_x_165) ;  /* 0xffffff9000e87947 */ /* 0x000fea000383ffff */
.L_x_54:
[----:B------:R-:W-:-:S07]  /*9810*/  MOV R0, UR5 ;  /* 0x0000000500007c02 */ /* 0x000fce0008000f00 */
.L_x_166:
[----:B-1----:R1:W2:Y:S02]  /*9820*/  SYNCS.PHASECHK.TRANS64.TRYWAIT P0, [R0+URZ+0xb0], R2 ;  /* 0x0000b002000075a7 */ /* 0x0022a400080011ff */
[----:B--2---:R-:W-:Y:S05]  /*9830*/  @!P0 NANOSLEEP.SYNCS 0x989680 ;  /* 0x009896800000895d */ /* 0x004fea0003900000 */
[----:B------:R-:W2:Y:S02]  /*9840*/  @!P0 SYNCS.PHASECHK.TRANS64 P0, [R0+URZ+0xb0], R2 ;  /* 0x0000b002000085a7 */ /* 0x000ea400080010ff */
[----:B--2---:R-:W-:Y:S05]  /*9850*/  @!P0 BRA `(.L_x_166) ;  /* 0xfffffffc00f08947 */ /* 0x004fea000383ffff */
[----:B------:R-:W-:Y:S05]  /*9860*/  BRA `(.L_x_53) ;  /* 0xffffff94003c7947 */ /* 0x000fea000383ffff */
.L_x_63:
[----:B-1----:R-:W-:-:S04]  /*9870*/  MOV R4, UR6 ;  /* 0x0000000600047c02 */ /* 0x002fc80008000f00 */
[----:B------:R1:W2:Y:S03]  /*9880*/  SYNCS.PHASECHK.TRANS64.TRYWAIT P0, [R4+URZ+0x8], R5 ;  /* 0x00000805040075a7 */ /* 0x0002a600080011ff */
[----:B--2---:R-:W-:Y:S05]  /*9890*/  @!P0 NANOSLEEP.SYNCS 0x989680 ;  /* 0x009896800000895d */ /* 0x004fea0003900000 */
[----:B------:R-:W2:Y:S02]  /*98a0*/  @!P0 SYNCS.PHASECHK.TRANS64 P0, [R4+URZ+0x8], R5 ;  /* 0x00000805040085a7 */ /* 0x000ea400080010ff */
[----:B--2---:R-:W-:Y:S05]  /*98b0*/  @!P0 BRA `(.L_x_63) ;  /* 0xfffffffc00ec8947 */ /* 0x004fea000383ffff */
[----:B------:R-:W-:Y:S05]  /*98c0*/  BRA `(.L_x_62) ;  /* 0xffffff9400f07947 */ /* 0x000fea000383ffff */
.L_x_65:
[----:B------:R-:W-:Y:S01]  /*98d0*/  BSSY B0, `(.L_x_167) ;  /* 0x0000006000007945 */ /* 0x000fe20003800000 */
[----:B------:R-:W-:-:S07]  /*98e0*/  MOV R15, 0xffffffff ;  /* 0xffffffff000f7802 */ /* 0x000fce0000000f00 */
[----:B-1---5:R-:W-:Y:S05]  /*98f0*/  WARPSYNC.COLLECTIVE R15, `(.L_x_168) ;  /* 0x000000000f0c7348 */ /* 0x022fea0003c00000 */
[----:B------:R-:W-:Y:S02]  /*9900*/  ELECT P6, UR79, PT ;  /* 0x00000000004f782f */ /* 0x000fe400038c0000 */
[----:B------:R-:W-:Y:S01]  /*9910*/  MOV R14, UR79 ;  /* 0x0000004f000e7c02 */ /* 0x000fe20008000f00 */
[----:B-1---5:R-:W-:Y:S10]  /*9920*/  ENDCOLLECTIVE ;  /* 0x000000000000791b */ /* 0x022ff40003800000 */
.L_x_168:
[----:B------:R-:W-:Y:S05]  /*9930*/  BSYNC B0 ;  /* 0x0000000000007941 */ /* 0x000fea0003800000 */
.L_x_167:
[----:B------:R-:W-:Y:S05]  /*9940*/  BRA `(.L_x_169) ;  /* 0xffffff9800207947 */ /* 0x000fea000383ffff */
.L_x_67:
[----:B-1----:R-:W-:-:S04]  /*9950*/  MOV R2, UR6 ;  /* 0x0000000600027c02 */ /* 0x002fc80008000f00 */
[----:B------:R1:W2:Y:S03]  /*9960*/  SYNCS.PHASECHK.TRANS64.TRYWAIT P0, [R2+URZ+0x8], R3 ;  /* 0x00000803020075a7 */ /* 0x0002a600080011ff */
[----:B--2---:R-:W-:Y:S05]  /*9970*/  @!P0 NANOSLEEP.SYNCS 0x989680 ;  /* 0x009896800000895d */ /* 0x004fea0003900000 */
[----:B------:R-:W2:Y:S02]  /*9980*/  @!P0 SYNCS.PHASECHK.TRANS64 P0, [R2+URZ+0x8], R3 ;  /* 0x00000803020085a7 */ /* 0x000ea400080010ff */
[----:B--2---:R-:W-:Y:S05]  /*9990*/  @!P0 BRA `(.L_x_67) ;  /* 0xfffffffc00ec8947 */ /* 0x004fea000383ffff */
[----:B------:R-:W-:Y:S05]  /*99a0*/  BRA `(.L_x_66) ;  /* 0xffffff9800247947 */ /* 0x000fea000383ffff */
.L_x_68:
[----:B-1----:R1:W2:Y:S02]  /*99b0*/  SYNCS.PHASECHK.TRANS64.TRYWAIT P0, [R0+URZ+0xa0], R4 ;  /* 0x0000a004000075a7 */ /* 0x0022a400080011ff */
[----:B--2---:R-:W-:Y:S05]  /*99c0*/  @!P0 NANOSLEEP.SYNCS 0x989680 ;  /* 0x009896800000895d */ /* 0x004fea0003900000 */
[----:B------:R-:W2:Y:S02]  /*99d0*/  @!P0 SYNCS.PHASECHK.TRANS64 P0, [R0+URZ+0xa0], R4 ;  /* 0x0000a004000085a7 */ /* 0x000ea400080010ff */
[----:B--2---:R-:W-:Y:S05]  /*99e0*/  @!P0 BRA `(.L_x_68) ;  /* 0xfffffffc00f08947 */ /* 0x004fea000383ffff */
[----:B------:R-:W-:Y:S05]  /*99f0*/  BRA `(.L_x_170) ;  /* 0xffffff9c00007947 */ /* 0x000fea000383ffff */
.L_x_70:
[----:B------:R-:W-:-:S07]  /*9a00*/  MOV R0, UR10 ;  /* 0x0000000a00007c02 */ /* 0x000fce0008000f00 */
.L_x_171:
[----:B-1----:R1:W2:Y:S02]  /*9a10*/  SYNCS.PHASECHK.TRANS64.TRYWAIT P0, [R0+URZ+0xe0], R4 ;  /* 0x0000e004000075a7 */ /* 0x0022a400080011ff */
[----:B--2---:R-:W-:Y:S05]  /*9a20*/  @!P0 NANOSLEEP.SYNCS 0x989680 ;  /* 0x009896800000895d */ /* 0x004fea0003900000 */
[----:B------:R-:W2:Y:S02]  /*9a30*/  @!P0 SYNCS.PHASECHK.TRANS64 P0, [R0+URZ+0xe0], R4 ;  /* 0x0000e004000085a7 */ /* 0x000ea400080010ff */
[----:B--2---:R-:W-:Y:S05]  /*9a40*/  @!P0 BRA `(.L_x_171) ;  /* 0xfffffffc00f08947 */ /* 0x004fea000383ffff */
[----:B------:R-:W-:Y:S05]  /*9a50*/  BRA `(.L_x_172) ;  /* 0xffffff9c004c7947 */ /* 0x000fea000383ffff */
.L_x_73:
[----:B------:R-:W-:Y:S07]  /*9a60*/  MOV R0, UR9 ;  /* 0x0000000900007c02 */ /* 0x000fee0008000f00 */
.L_x_173:
[----:B-1----:R1:W2:Y:S02]  /*9a70*/  SYNCS.PHASECHK.TRANS64.TRYWAIT P0, [R0+URZ], R4 ;  /* 0x00000004000075a7 */ /* 0x0022a400080011ff */
[----:B--2---:R-:W-:Y:S05]  /*9a80*/  @!P0 NANOSLEEP.SYNCS 0x989680 ;  /* 0x009896800000895d */ /* 0x004fea0003900000 */
[----:B------:R-:W2:Y:S02]  /*9a90*/  @!P0 SYNCS.PHASECHK.TRANS64 P0, [R0+URZ], R4 ;  /* 0x00000004000085a7 */ /* 0x000ea400080010ff */
[----:B--2---:R-:W-:Y:S05]  /*9aa0*/  @!P0 BRA `(.L_x_173) ;  /* 0xfffffffc00f08947 */ /* 0x004fea000383ffff */
[----:B------:R-:W-:Y:S05]  /*9ab0*/  BRA `(.L_x_72) ;  /* 0xffffff9c00607947 */ /* 0x000fea000383ffff */
.L_x_77:
[----:B-1----:R-:W-:-:S07]  /*9ac0*/  MOV R0, UR7 ;  /* 0x0000000700007c02 */ /* 0x002fce0008000f00 */
.L_x_174:
[----:B-1----:R1:W2:Y:S02]  /*9ad0*/  SYNCS.PHASECHK.TRANS64.TRYWAIT P0, [R0+URZ], R2 ;  /* 0x00000002000075a7 */ /* 0x0022a400080011ff */
[----:B--2---:R-:W-:Y:S05]  /*9ae0*/  @!P0 NANOSLEEP.SYNCS 0x989680 ;  /* 0x009896800000895d */ /* 0x004fea0003900000 */
[----:B------:R-:W2:Y:S02]  /*9af0*/  @!P0 SYNCS.PHASECHK.TRANS64 P0, [R0+URZ], R2 ;  /* 0x00000002000085a7 */ /* 0x000ea400080010ff */
[----:B--2---:R-:W-:Y:S05]  /*9b00*/  @!P0 BRA `(.L_x_174) ;  /* 0xfffffffc00f08947 */ /* 0x004fea000383ffff */
[----:B------:R-:W-:Y:S05]  /*9b10*/  BRA `(.L_x_175) ;  /* 0xffffffa0002c7947 */ /* 0x000fea000383ffff */
.L_x_78:
[----:B------:R-:W-:-:S07]  /*9b20*/  MOV R0, UR7 ;  /* 0x0000000700007c02 */ /* 0x000fce0008000f00 */
.L_x_176:
[----:B-1----:R1:W2:Y:S02]  /*9b30*/  SYNCS.PHASECHK.TRANS64.TRYWAIT P0, [R0+URZ], R3 ;  /* 0x00000003000075a7 */ /* 0x0022a400080011ff */
[----:B--2---:R-:W-:Y:S05]  /*9b40*/  @!P0 NANOSLEEP.SYNCS 0x989680 ;  /* 0x009896800000895d */ /* 0x004fea0003900000 */
[----:B------:R-:W2:Y:S02]  /*9b50*/  @!P0 SYNCS.PHASECHK.TRANS64 P0, [R0+URZ], R3 ;  /* 0x00000003000085a7 */ /* 0x000ea400080010ff */
[----:B--2---:R-:W-:Y:S05]  /*9b60*/  @!P0 BRA `(.L_x_176) ;  /* 0xfffffffc00f08947 */ /* 0x004fea000383ffff */
[----:B------:R-:W-:Y:S05]  /*9b70*/  BRA `(.L_x_177) ;  /* 0xffffffa000387947 */ /* 0x000fea000383ffff */
.L_x_79:
[----:B------:R-:W-:-:S07]  /*9b80*/  MOV R0, UR7 ;  /* 0x0000000700007c02 */ /* 0x000fce0008000f00 */
.L_x_178:
[----:B-1----:R1:W2:Y:S02]  /*9b90*/  SYNCS.PHASECHK.TRANS64.TRYWAIT P0, [R0+URZ], R3 ;  /* 0x00000003000075a7 */ /* 0x0022a400080011ff */
[----:B--2---:R-:W-:Y:S05]  /*9ba0*/  @!P0 NANOSLEEP.SYNCS 0x989680 ;  /* 0x009896800000895d */ /* 0x004fea0003900000 */
[----:B------:R-:W2:Y:S02]  /*9bb0*/  @!P0 SYNCS.PHASECHK.TRANS64 P0, [R0+URZ], R3 ;  /* 0x00000003000085a7 */ /* 0x000ea400080010ff */
[----:B--2---:R-:W-:Y:S05]  /*9bc0*/  @!P0 BRA `(.L_x_178) ;  /* 0xfffffffc00f08947 */ /* 0x004fea000383ffff */
[----:B------:R-:W-:Y:S05]  /*9bd0*/  BRA `(.L_x_179) ;  /* 0xffffffa000447947 */ /* 0x000fea000383ffff */
.L_x_82:
[----:B------:R-:W-:-:S07]  /*9be0*/  MOV R0, UR8 ;  /* 0x0000000800007c02 */ /* 0x000fce0008000f00 */
.L_x_180:
[----:B-1----:R1:W2:Y:S02]  /*9bf0*/  SYNCS.PHASECHK.TRANS64.TRYWAIT P1, [R0+URZ+0x120], R2 ;  /* 0x00012002000075a7 */ /* 0x0022a400080211ff */
[----:B--2---:R-:W-:Y:S05]  /*9c00*/  @!P1 NANOSLEEP.SYNCS 0x989680 ;  /* 0x009896800000995d */ /* 0x004fea0003900000 */
[----:B------:R-:W2:Y:S02]  /*9c10*/  @!P1 SYNCS.PHASECHK.TRANS64 P1, [R0+URZ+0x120], R2 ;  /* 0x00012002000095a7 */ /* 0x000ea400080210ff */
[----:B--2---:R-:W-:Y:S05]  /*9c20*/  @!P1 BRA `(.L_x_180) ;  /* 0xfffffffc00f09947 */ /* 0x004fea000383ffff */
[----:B------:R-:W-:Y:S05]  /*9c30*/  BRA `(.L_x_181) ;  /* 0xffffffa000907947 */ /* 0x000fea000383ffff */
.L_x_87:
[----:B--2---:R2:W4:Y:S02]  /*9c40*/  SYNCS.PHASECHK.TRANS64.TRYWAIT P0, [R0+URZ+0xa0], R2 ;  /* 0x0000a002000075a7 */ /* 0x00452400080011ff */
[----:B----4-:R-:W-:Y:S05]  /*9c50*/  @!P0 NANOSLEEP.SYNCS 0x989680 ;  /* 0x009896800000895d */ /* 0x010fea0003900000 */
[----:B------:R-:W4:Y:S02]  /*9c60*/  @!P0 SYNCS.PHASECHK.TRANS64 P0, [R0+URZ+0xa0], R2 ;  /* 0x0000a002000085a7 */ /* 0x000f2400080010ff */
[----:B----4-:R-:W-:Y:S05]  /*9c70*/  @!P0 BRA `(.L_x_87) ;  /* 0xfffffffc00f08947 */ /* 0x010fea000383ffff */
[----:B------:R-:W-:Y:S05]  /*9c80*/  BRA `(.L_x_182) ;  /* 0xffffffa400a47947 */ /* 0x000fea000383ffff */
.L_x_90:
[----:B------:R-:W-:Y:S07]  /*9c90*/  MOV R0, UR7 ;  /* 0x0000000700007c02 */ /* 0x000fee0008000f00 */
.L_x_183:
[----:B--2---:R2:W4:Y:S02]  /*9ca0*/  SYNCS.PHASECHK.TRANS64.TRYWAIT P0, [R0+URZ+0x98], R2 ;  /* 0x00009802000075a7 */ /* 0x00452400080011ff */
[----:B----4-:R-:W-:Y:S05]  /*9cb0*/  @!P0 NANOSLEEP.SYNCS 0x989680 ;  /* 0x009896800000895d */ /* 0x010fea0003900000 */
[----:B------:R-:W4:Y:S02]  /*9cc0*/  @!P0 SYNCS.PHASECHK.TRANS64 P0, [R0+URZ+0x98], R2 ;  /* 0x00009802000085a7 */ /* 0x000f2400080010ff */
[----:B----4-:R-:W-:Y:S05]  /*9cd0*/  @!P0 BRA `(.L_x_183) ;  /* 0xfffffffc00f08947 */ /* 0x010fea000383ffff */
[----:B------:R-:W-:Y:S05]  /*9ce0*/  BRA `(.L_x_89) ;  /* 0xffffffa800847947 */ /* 0x000fea000383ffff */
.L_x_93:
[----:B------:R-:W-:Y:S07]  /*9cf0*/  MOV R0, UR7 ;  /* 0x0000000700007c02 */ /* 0x000fee0008000f00 */
.L_x_184:
[----:B-1----:R1:W2:Y:S02]  /*9d00*/  SYNCS.PHASECHK.TRANS64.TRYWAIT P0, [R0+URZ+0x70], R14 ;  /* 0x0000700e000075a7 */ /* 0x0022a400080011ff */
[----:B--2---:R-:W-:Y:S05]  /*9d10*/  @!P0 NANOSLEEP.SYNCS 0x989680 ;  /* 0x009896800000895d */ /* 0x004fea0003900000 */
[----:B------:R-:W2:Y:S02]  /*9d20*/  @!P0 SYNCS.PHASECHK.TRANS64 P0, [R0+URZ+0x70], R14 ;  /* 0x0000700e000085a7 */ /* 0x000ea400080010ff */
[----:B--2---:R-:W-:Y:S05]  /*9d30*/  @!P0 BRA `(.L_x_184) ;  /* 0xfffffffc00f08947 */ /* 0x004fea000383ffff */
[----:B------:R-:W-:Y:S05]  /*9d40*/  BRA `(.L_x_185) ;  /* 0xffffffa800fc7947 */ /* 0x000fea000383ffff */
.L_x_94:
[----:B------:R-:W-:Y:S07]  /*9d50*/  MOV R0, UR7 ;  /* 0x0000000700007c02 */ /* 0x000fee0008000f00 */
.L_x_186:
[----:B-1----:R1:W2:Y:S02]  /*9d60*/  SYNCS.PHASECHK.TRANS64.TRYWAIT P0, [R0+URZ+0x78], R14 ;  /* 0x0000780e000075a7 */ /* 0x0022a400080011ff */
[----:B--2---:R-:W-:Y:S05]  /*9d70*/  @!P0 NANOSLEEP.SYNCS 0x989680 ;  /* 0x009896800000895d */ /* 0x004fea0003900000 */
[----:B------:R-:W2:Y:S02]  /*9d80*/  @!P0 SYNCS.PHASECHK.TRANS64 P0, [R0+URZ+0x78], R14 ;  /* 0x0000780e000085a7 */ /* 0x000ea400080010ff */
[----:B--2---:R-:W-:Y:S05]  /*9d90*/  @!P0 BRA `(.L_x_186) ;  /* 0xfffffffc00f08947 */ /* 0x004fea000383ffff */
[----:B------:R-:W-:Y:S05]  /*9da0*/  BRA `(.L_x_187) ;  /* 0xffffffac00347947 */ /* 0x000fea000383ffff */
.L_x_95:
[----:B------:R-:W-:Y:S07]  /*9db0*/  MOV R0, UR7 ;  /* 0x0000000700007c02 */ /* 0x000fee0008000f00 */
.L_x_188:
[----:B-1----:R1:W2:Y:S02]  /*9dc0*/  SYNCS.PHASECHK.TRANS64.TRYWAIT P0, [R0+URZ+0x80], R14 ;  /* 0x0000800e000075a7 */ /* 0x0022a400080011ff */
[----:B--2---:R-:W-:Y:S05]  /*9dd0*/  @!P0 NANOSLEEP.SYNCS 0x989680 ;  /* 0x009896800000895d */ /* 0x004fea0003900000 */
[----:B------:R-:W2:Y:S02]  /*9de0*/  @!P0 SYNCS.PHASECHK.TRANS64 P0, [R0+URZ+0x80], R14 ;  /* 0x0000800e000085a7 */ /* 0x000ea400080010ff */
[----:B--2---:R-:W-:Y:S05]  /*9df0*/  @!P0 BRA `(.L_x_188) ;  /* 0xfffffffc00f08947 */ /* 0x004fea000383ffff */
[----:B------:R-:W-:Y:S05]  /*9e00*/  BRA `(.L_x_189) ;  /* 0xffffffac00787947 */ /* 0x000fea000383ffff */
.L_x_96:
[----:B------:R-:W-:Y:S07]  /*9e10*/  MOV R0, UR7 ;  /* 0x0000000700007c02 */ /* 0x000fee0008000f00 */
.L_x_190:
[----:B-1----:R1:W2:Y:S02]  /*9e20*/  SYNCS.PHASECHK.TRANS64.TRYWAIT P0, [R0+URZ+0x88], R14 ;  /* 0x0000880e000075a7 */ /* 0x0022a400080011ff */
[----:B--2---:R-:W-:Y:S05]  /*9e30*/  @!P0 NANOSLEEP.SYNCS 0x989680 ;  /* 0x009896800000895d */ /* 0x004fea0003900000 */
[----:B------:R-:W2:Y:S02]  /*9e40*/  @!P0 SYNCS.PHASECHK.TRANS64 P0, [R0+URZ+0x88], R14 ;  /* 0x0000880e000085a7 */ /* 0x000ea400080010ff */
[----:B--2---:R-:W-:Y:S05]  /*9e50*/  @!P0 BRA `(.L_x_190) ;  /* 0xfffffffc00f08947 */ /* 0x004fea000383ffff */
[----:B------:R-:W-:Y:S05]  /*9e60*/  BRA `(.L_x_191) ;  /* 0xffffffac00fc7947 */ /* 0x000fea000383ffff */
.L_x_98:
[----:B------:R-:W-:-:S07]  /*9e70*/  MOV R0, UR7 ;  /* 0x0000000700007c02 */ /* 0x000fce0008000f00 */
.L_x_192:
[----:B-1----:R1:W4:Y:S02]  /*9e80*/  SYNCS.PHASECHK.TRANS64.TRYWAIT P0, [R0+URZ+0x70], R2 ;  /* 0x00007002000075a7 */ /* 0x00232400080011ff */
[----:B----4-:R-:W-:Y:S05]  /*9e90*/  @!P0 NANOSLEEP.SYNCS 0x989680 ;  /* 0x009896800000895d */ /* 0x010fea0003900000 */
[----:B------:R-:W4:Y:S02]  /*9ea0*/  @!P0 SYNCS.PHASECHK.TRANS64 P0, [R0+URZ+0x70], R2 ;  /* 0x00007002000085a7 */ /* 0x000f2400080010ff */
[----:B----4-:R-:W-:Y:S05]  /*9eb0*/  @!P0 BRA `(.L_x_192) ;  /* 0xfffffffc00f08947 */ /* 0x010fea000383ffff */
[----:B------:R-:W-:Y:S05]  /*9ec0*/  BRA `(.L_x_193) ;  /* 0xffffffb0006c7947 */ /* 0x000fea000383ffff */
.L_x_99:
[----:B-1----:R-:W-:-:S07]  /*9ed0*/  MOV R0, UR7 ;  /* 0x0000000700007c02 */ /* 0x002fce0008000f00 */
.L_x_194:
[----:B-1----:R1:W4:Y:S02]  /*9ee0*/  SYNCS.PHASECHK.TRANS64.TRYWAIT P0, [R0+URZ+0x78], R2 ;  /* 0x00007802000075a7 */ /* 0x00232400080011ff */
[----:B----4-:R-:W-:Y:S05]  /*9ef0*/  @!P0 NANOSLEEP.SYNCS 0x989680 ;  /* 0x009896800000895d */ /* 0x010fea0003900000 */
[----:B------:R-:W4:Y:S02]  /*9f00*/  @!P0 SYNCS.PHASECHK.TRANS64 P0, [R0+URZ+0x78], R2 ;  /* 0x00007802000085a7 */ /* 0x000f2400080010ff */
[----:B----4-:R-:W-:Y:S05]  /*9f10*/  @!P0 BRA `(.L_x_194) ;  /* 0xfffffffc00f08947 */ /* 0x010fea000383ffff */
[----:B------:R-:W-:Y:S05]  /*9f20*/  BRA `(.L_x_195) ;  /* 0xffffffb0005c7947 */ /* 0x000fea000383ffff */
.L_x_100:
[----:B-1----:R-:W-:-:S07]  /*9f30*/  MOV R0, UR7 ;  /* 0x0000000700007c02 */ /* 0x002fce0008000f00 */
.L_x_196:
[----:B-1----:R1:W4:Y:S02]  /*9f40*/  SYNCS.PHASECHK.TRANS64.TRYWAIT P0, [R0+URZ+0x80], R2 ;  /* 0x00008002000075a7 */ /* 0x00232400080011ff */
[----:B----4-:R-:W-:Y:S05]  /*9f50*/  @!P0 NANOSLEEP.SYNCS 0x989680 ;  /* 0x009896800000895d */ /* 0x010fea0003900000 */
[----:B------:R-:W4:Y:S02]  /*9f60*/  @!P0 SYNCS.PHASECHK.TRANS64 P0, [R0+URZ+0x80], R2 ;  /* 0x00008002000085a7 */ /* 0x000f2400080010ff */
[----:B----4-:R-:W-:Y:S05]  /*9f70*/  @!P0 BRA `(.L_x_196) ;  /* 0xfffffffc00f08947 */ /* 0x010fea000383ffff */
[----:B------:R-:W-:Y:S05]  /*9f80*/  BRA `(.L_x_197) ;  /* 0xffffffb0004c7947 */ /* 0x000fea000383ffff */
.L_x_102:
[----:B--2---:R2:W4:Y:S02]  /*9f90*/  SYNCS.PHASECHK.TRANS64.TRYWAIT P0, [R0+URZ+0xa0], R2 ;  /* 0x0000a002000075a7 */ /* 0x00452400080011ff */
[----:B----4-:R-:W-:Y:S05]  /*9fa0*/  @!P0 NANOSLEEP.SYNCS 0x989680 ;  /* 0x009896800000895d */ /* 0x010fea0003900000 */
[----:B------:R-:W4:Y:S02]  /*9fb0*/  @!P0 SYNCS.PHASECHK.TRANS64 P0, [R0+URZ+0xa0], R2 ;  /* 0x0000a002000085a7 */ /* 0x000f2400080010ff */
[----:B----4-:R-:W-:Y:S05]  /*9fc0*/  @!P0 BRA `(.L_x_102) ;  /* 0xfffffffc00f08947 */ /* 0x010fea000383ffff */
[----:B------:R-:W-:Y:S05]  /*9fd0*/  BRA `(.L_x_198) ;  /* 0xffffffb400147947 */ /* 0x000fea000383ffff */
.L_x_113:
[----:B-1----:R-:W-:Y:S04]  /*9fe0*/  MOV R2, UR48 ;  /* 0x0000003000027c02 */ /* 0x002fe80008000f00 */
[----:B------:R1:W3:Y:S03]  /*9ff0*/  SYNCS.PHASECHK.TRANS64.TRYWAIT P1, [R2+URZ+0x50], R3 ;  /* 0x00005003020075a7 */ /* 0x0002e600080211ff */
[----:B---3--:R-:W-:Y:S05]  /*a000*/  @!P1 NANOSLEEP.SYNCS 0x989680 ;  /* 0x009896800000995d */ /* 0x008fea0003900000 */
[----:B------:R-:W3:Y:S02]  /*a010*/  @!P1 SYNCS.PHASECHK.TRANS64 P1, [R2+URZ+0x50], R3 ;  /* 0x00005003020095a7 */ /* 0x000ee400080210ff */
[----:B---3--:R-:W-:Y:S05]  /*a020*/  @!P1 BRA `(.L_x_113) ;  /* 0xfffffffc00ec9947 */ /* 0x008fea000383ffff */
[----:B------:R-:W-:Y:S05]  /*a030*/  BRA `(.L_x_112) ;  /* 0xffffffc000207947 */ /* 0x000fea000383ffff */
.L_x_115:
[----:B-1----:R1:W4:Y:S02]  /*a040*/  SYNCS.PHASECHK.TRANS64.TRYWAIT P0, [R112+URZ+0xc0], R0 ;  /* 0x0000c000700075a7 */ /* 0x00232400080011ff */
[----:B----4-:R-:W-:Y:S05]  /*a050*/  @!P0 NANOSLEEP.SYNCS 0x989680 ;  /* 0x009896800000895d */ /* 0x010fea0003900000 */
[----:B------:R-:W4:Y:S02]  /*a060*/  @!P0 SYNCS.PHASECHK.TRANS64 P0, [R112+URZ+0xc0], R0 ;  /* 0x0000c000700085a7 */ /* 0x000f2400080010ff */
[----:B----4-:R-:W-:Y:S05]  /*a070*/  @!P0 BRA `(.L_x_115) ;  /* 0xfffffffc00f08947 */ /* 0x010fea000383ffff */
[----:B------:R-:W-:Y:S05]  /*a080*/  BRA `(.L_x_114) ;  /* 0xffffffc000487947 */ /* 0x000fea000383ffff */
.L_x_124:
[----:B--2---:R2:W4:Y:S02]  /*a090*/  SYNCS.PHASECHK.TRANS64.TRYWAIT P0, [R2+URZ+0x50], R0 ;  /* 0x00005000020075a7 */ /* 0x00452400080011ff */
[----:B----4-:R-:W-:Y:S05]  /*a0a0*/  @!P0 NANOSLEEP.SYNCS 0x989680 ;  /* 0x009896800000895d */ /* 0x010fea0003900000 */
[----:B------:R-:W4:Y:S02]  /*a0b0*/  @!P0 SYNCS.PHASECHK.TRANS64 P0, [R2+URZ+0x50], R0 ;  /* 0x00005000020085a7 */ /* 0x000f2400080010ff */
[----:B----4-:R-:W-:Y:S05]  /*a0c0*/  @!P0 BRA `(.L_x_124) ;  /* 0xfffffffc00f08947 */ /* 0x010fea000383ffff */
[----:B------:R-:W-:Y:S05]  /*a0d0*/  BRA `(.L_x_123) ;  /* 0xffffffcc00247947 */ /* 0x000fea000383ffff */
.L_x_132:
[----:B--2---:R2:W4:Y:S02]  /*a0e0*/  SYNCS.PHASECHK.TRANS64.TRYWAIT P0, [R0+URZ+0x50], R6 ;  /* 0x00005006000075a7 */ /* 0x00452400080011ff */
[----:B----4-:R-:W-:Y:S05]  /*a0f0*/  @!P0 NANOSLEEP.SYNCS 0x989680 ;  /* 0x009896800000895d */ /* 0x010fea0003900000 */
[----:B------:R-:W4:Y:S02]  /*a100*/  @!P0 SYNCS.PHASECHK.TRANS64 P0, [R0+URZ+0x50], R6 ;  /* 0x00005006000085a7 */ /* 0x000f2400080010ff */
[----:B----4-:R-:W-:Y:S05]  /*a110*/  @!P0 BRA `(.L_x_132) ;  /* 0xfffffffc00f08947 */ /* 0x010fea000383ffff */
[----:B------:R-:W-:Y:S05]  /*a120*/  BRA `(.L_x_131) ;  /* 0xffffffd800247947 */ /* 0x000fea000383ffff */
.L_x_140:
[----:B--2---:R2:W4:Y:S02]  /*a130*/  SYNCS.PHASECHK.TRANS64.TRYWAIT P0, [R0+URZ+0x50], R5 ;  /* 0x00005005000075a7 */ /* 0x00452400080011ff */
[----:B----4-:R-:W-:Y:S05]  /*a140*/  @!P0 NANOSLEEP.SYNCS 0x989680 ;  /* 0x009896800000895d */ /* 0x010fea0003900000 */
[----:B------:R-:W4:Y:S02]  /*a150*/  @!P0 SYNCS.PHASECHK.TRANS64 P0, [R0+URZ+0x50], R5 ;  /* 0x00005005000085a7 */ /* 0x000f2400080010ff */
[----:B----4-:R-:W-:Y:S05]  /*a160*/  @!P0 BRA `(.L_x_140) ;  /* 0xfffffffc00f08947 */ /* 0x010fea000383ffff */
[----:B------:R-:W-:Y:S05]  /*a170*/  BRA `(.L_x_139) ;  /* 0xffffffe400247947 */ /* 0x000fea000383ffff */
        .weak           $__internal_0_$__cuda_sm10x_tcgen05_guardrail_trap_col_being_dealloced_not_returned_by_alloc
        .type           $__internal_0_$__cuda_sm10x_tcgen05_guardrail_trap_col_being_dealloced_not_returned_by_alloc,@function
        .size           $__internal_0_$__cuda_sm10x_tcgen05_guardrail_trap_col_being_dealloced_not_returned_by_alloc,($__internal_1_$__cuda_sm10x_tcgen05_guardrail_trap_phase_invalid_during_alloc - $__internal_0_$__cuda_sm10x_tcgen05_guardrail_trap_col_being_dealloced_not_returned_by_alloc)
$__internal_0_$__cuda_sm10x_tcgen05_guardrail_trap_col_being_dealloced_not_returned_by_alloc:
[----:B------:R-:W-:Y:S05]  /*a180*/  BPT.TRAP 0x1 ;  /* 0x000000040000795c */ /* 0x000fea0000300000 */
[----:B------:R-:W-:-:S04]  /*a190*/  HFMA2 R3, -RZ, RZ, 0, 0 ;  /* 0x00000000ff037431 */ /* 0x000fc800000001ff */
[----:B------:R-:W-:Y:S05]  /*a1a0*/  RET.REL.NODEC R2 `(_ZN7cutlass13device_kernelINS_4gemm6kernel13GemmUniversalIN4cute5tupleIJiiiiEEENS1_10collective13CollectiveMmaINS1_35MainloopSm100TmaUmmaWarpSpecializedILi5ELi2ELi4ENS5_IJNS4_1CILi2EEENSA_ILi1EEESC_EEEEENS5_IJNSA_ILi256EEENSA_ILi128EEENSA_ILi32EEEEEENS_10bfloat16_tENS5_IJlSC_lEEESJ_SK_NS4_8TiledMMAINS4_8MMA_AtomIJNS4_26SM100_MMA_F16BF16_2x1SM_SSISJ_SJ_fLi256ELi128ELNS4_4UMMA5MajorE0ELSP_0ELNSO_7ScaleInE0ELSQ_0EEEEEENS4_6LayoutINS5_IJSC_SC_SC_EEENS5_IJNSA_ILi0EEESV_SV_EEEEENS5_IJNS4_10UnderscoreESY_SY_EEEEENS4_18SM100_TMA_2SM_LOADENS4_14ComposedLayoutINS4_7SwizzleILi2ELi4ELi3EEENS4_18smem_ptr_flag_bitsILi16EEENST_INS5_IJNSA_ILi8EEESH_EEENS5_IJSH_SC_EEEEEEEvNS4_8identityES11_S1B_vS1C_EENS_8epilogue10collective18CollectiveEpilogueINS1E_23Sm100TmaWarpSpecializedILi4ELi2ELi32ELb1ELb0EEEJNS5_IJSG_SG_SH_EEENS5_IJNST_ISG_SC_EENST_ISH_SC_EEEEESJ_SK_SJ_SK_NS1E_6fusion15FusionCallbacksIS1I_NS1N_17LinearCombinationISJ_fSJ_fLNS_15FloatRoundStyleE2EEES1J_S1M_JEEENS4_5SM1004TMEM4LOAD26SM100_TMEM_LOAD_32dp32b32xENS4_13SM90_TMA_LOADES1B_NS4_39AutoVectorizingCopyWithAssumedAlignmentILi128EEENS4_14SM90_TMA_STOREES1B_S1Z_S1Z_EEEvvEEEEvNT_6ParamsE) ;  /* 0xffffff5c02947950 */ /* 0x000fea0003c3ffff */
        .weak           $__internal_1_$__cuda_sm10x_tcgen05_guardrail_trap_phase_invalid_during_alloc
        .type           $__internal_1_$__cuda_sm10x_tcgen05_guardrail_trap_phase_invalid_during_alloc,@function
        .size           $__internal_1_$__cuda_sm10x_tcgen05_guardrail_trap_phase_invalid_during_alloc,($__internal_2_$__cuda_sm10x_tcgen05_guardrail_trap_unallocated_columns_being_dealloced - $__internal_1_$__cuda_sm10x_tcgen05_guardrail_trap_phase_invalid_during_alloc)
$__internal_1_$__cuda_sm10x_tcgen05_guardrail_trap_phase_invalid_during_alloc:
[----:B------:R-:W-:Y:S05]  /*a1b0*/  BPT.TRAP 0x1 ;  /* 0x000000040000795c */ /* 0x000fea0000300000 */
[----:B------:R-:W-:-:S04]  /*a1c0*/  MOV R3, 0x0 ;  /* 0x0000000000037802 */ /* 0x000fc80000000f00 */
[----:B------:R-:W-:Y:S05]  /*a1d0*/  RET.REL.NODEC R2 `(_ZN7cutlass13device_kernelINS_4gemm6kernel13GemmUniversalIN4cute5tupleIJiiiiEEENS1_10collective13CollectiveMmaINS1_35MainloopSm100TmaUmmaWarpSpecializedILi5ELi2ELi4ENS5_IJNS4_1CILi2EEENSA_ILi1EEESC_EEEEENS5_IJNSA_ILi256EEENSA_ILi128EEENSA_ILi32EEEEEENS_10bfloat16_tENS5_IJlSC_lEEESJ_SK_NS4_8TiledMMAINS4_8MMA_AtomIJNS4_26SM100_MMA_F16BF16_2x1SM_SSISJ_SJ_fLi256ELi128ELNS4_4UMMA5MajorE0ELSP_0ELNSO_7ScaleInE0ELSQ_0EEEEEENS4_6LayoutINS5_IJSC_SC_SC_EEENS5_IJNSA_ILi0EEESV_SV_EEEEENS5_IJNS4_10UnderscoreESY_SY_EEEEENS4_18SM100_TMA_2SM_LOADENS4_14ComposedLayoutINS4_7SwizzleILi2ELi4ELi3EEENS4_18smem_ptr_flag_bitsILi16EEENST_INS5_IJNSA_ILi8EEESH_EEENS5_IJSH_SC_EEEEEEEvNS4_8identityES11_S1B_vS1C_EENS_8epilogue10collective18CollectiveEpilogueINS1E_23Sm100TmaWarpSpecializedILi4ELi2ELi32ELb1ELb0EEEJNS5_IJSG_SG_SH_EEENS5_IJNST_ISG_SC_EENST_ISH_SC_EEEEESJ_SK_SJ_SK_NS1E_6fusion15FusionCallbacksIS1I_NS1N_17LinearCombinationISJ_fSJ_fLNS_15FloatRoundStyleE2EEES1J_S1M_JEEENS4_5SM1004TMEM4LOAD26SM100_TMEM_LOAD_32dp32b32xENS4_13SM90_TMA_LOADES1B_NS4_39AutoVectorizingCopyWithAssumedAlignmentILi128EEENS4_14SM90_TMA_STOREES1B_S1Z_S1Z_EEEvvEEEEvNT_6ParamsE) ;  /* 0xffffff5c02887950 */ /* 0x000fea0003c3ffff */
        .weak           $__internal_2_$__cuda_sm10x_tcgen05_guardrail_trap_unallocated_columns_being_dealloced
        .type           $__internal_2_$__cuda_sm10x_tcgen05_guardrail_trap_unallocated_columns_being_dealloced,@function
        .size           $__internal_2_$__cuda_sm10x_tcgen05_guardrail_trap_unallocated_columns_being_dealloced,(.L_x_200 - $__internal_2_$__cuda_sm10x_tcgen05_guardrail_trap_unallocated_columns_being_dealloced)
$__internal_2_$__cuda_sm10x_tcgen05_guardrail_trap_unallocated_columns_being_dealloced:
[----:B------:R-:W-:Y:S05]  /*a1e0*/  BPT.TRAP 0x1 ;  /* 0x000000040000795c */ /* 0x000fea0000300000 */
[----:B------:R-:W-:-:S04]  /*a1f0*/  HFMA2 R3, -RZ, RZ, 0, 0 ;  /* 0x00000000ff037431 */ /* 0x000fc800000001ff */
[----:B------:R-:W-:Y:S05]  /*a200*/  RET.REL.NODEC R2 `(_ZN7cutlass13device_kernelINS_4gemm6kernel13GemmUniversalIN4cute5tupleIJiiiiEEENS1_10collective13CollectiveMmaINS1_35MainloopSm100TmaUmmaWarpSpecializedILi5ELi2ELi4ENS5_IJNS4_1CILi2EEENSA_ILi1EEESC_EEEEENS5_IJNSA_ILi256EEENSA_ILi128EEENSA_ILi32EEEEEENS_10bfloat16_tENS5_IJlSC_lEEESJ_SK_NS4_8TiledMMAINS4_8MMA_AtomIJNS4_26SM100_MMA_F16BF16_2x1SM_SSISJ_SJ_fLi256ELi128ELNS4_4UMMA5MajorE0ELSP_0ELNSO_7ScaleInE0ELSQ_0EEEEEENS4_6LayoutINS5_IJSC_SC_SC_EEENS5_IJNSA_ILi0EEESV_SV_EEEEENS5_IJNS4_10UnderscoreESY_SY_EEEEENS4_18SM100_TMA_2SM_LOADENS4_14ComposedLayoutINS4_7SwizzleILi2ELi4ELi3EEENS4_18smem_ptr_flag_bitsILi16EEENST_INS5_IJNSA_ILi8EEESH_EEENS5_IJSH_SC_EEEEEEEvNS4_8identityES11_S1B_vS1C_EENS_8epilogue10collective18CollectiveEpilogueINS1E_23Sm100TmaWarpSpecializedILi4ELi2ELi32ELb1ELb0EEEJNS5_IJSG_SG_SH_EEENS5_IJNST_ISG_SC_EENST_ISH_SC_EEEEESJ_SK_SJ_SK_NS1E_6fusion15FusionCallbacksIS1I_NS1N_17LinearCombinationISJ_fSJ_fLNS_15FloatRoundStyleE2EEES1J_S1M_JEEENS4_5SM1004TMEM4LOAD26SM100_TMEM_LOAD_32dp32b32xENS4_13SM90_TMA_LOADES1B_NS4_39AutoVectorizingCopyWithAssumedAlignmentILi128EEENS4_14SM90_TMA_STOREES1B_S1Z_S1Z_EEEvvEEEEvNT_6ParamsE) ;  /* 0xffffff5c027c7950 */ /* 0x000fea0003c3ffff */
.L_x_199:
[----:B------:R-:W-:-:S00]  /*a210*/  BRA `(.L_x_199) ;  /* 0xfffffffc00fc7947 */ /* 0x000fc0000383ffff */
[----:B------:R-:W-:-:S00]  /*a220*/  NOP ;  /* 0x0000000000007918 */ /* 0x000fc00000000000 */
        /* <DEDUP_REMOVED lines=13> */
.L_x_200:


//--------------------- .nv.global.init           --------------------------
	.section	.nv.global.init,"aw",@progbits
.nv.global.init:
	.type		$str$27,@object
	.size		$str$27,($str$28 - $str$27)
$str$27:
        /*0000*/ 	.byte	0x28, 0x61, 0x64, 0x64, 0x72, 0x65, 0x73, 0x73, 0x20, 0x26, 0x20, 0x6d, 0x61, 0x73, 0x6b, 0x29
        /*0010*/ 	.byte	0x20, 0x3d, 0x3d, 0x20, 0x30, 0x00
	.type		$str$28,@object
	.size		$str$28,($str$26 - $str$28)
$str$28:
        /*0016*/ 	.byte	0x2f, 0x74, 0x6d, 0x70, 0x2f, 0x63, 0x75, 0x74, 0x6c, 0x61, 0x73, 0x73, 0x5f, 0x73, 0x77, 0x65
        /*0026*/ 	.byte	0x65, 0x70, 0x5f, 0x73, 0x72, 0x63, 0x2f, 0x69, 0x6e, 0x63, 0x6c, 0x75, 0x64, 0x65, 0x2f, 0x63
        /*0036*/ 	.byte	0x75, 0x74, 0x65, 0x2f, 0x70, 0x6f, 0x69, 0x6e, 0x74, 0x65, 0x72, 0x5f, 0x66, 0x6c, 0x61, 0x67
        /*0046*/ 	.byte	0x67, 0x65, 0x64, 0x2e, 0x68, 0x70, 0x70, 0x00
	.type		$str$26,@object
	.size		$str$26,($str$25 - $str$26)
$str$26:
        /*004e*/ 	.byte	0x2f, 0x74, 0x6d, 0x70, 0x2f, 0x63, 0x75, 0x74, 0x6c, 0x61, 0x73, 0x73, 0x5f, 0x73, 0x77, 0x65
        /*005e*/ 	.byte	0x65, 0x70, 0x5f, 0x73, 0x72, 0x63, 0x2f, 0x69, 0x6e, 0x63, 0x6c, 0x75, 0x64, 0x65, 0x2f, 0x63
        /*006e*/ 	.byte	0x75, 0x74, 0x65, 0x2f, 0x61, 0x74, 0x6f, 0x6d, 0x2f, 0x63, 0x6f, 0x70, 0x79, 0x5f, 0x74, 0x72
        /*007e*/ 	.byte	0x61, 0x69, 0x74, 0x73, 0x5f, 0x73, 0x6d, 0x31, 0x30, 0x30, 0x2e, 0x68, 0x70, 0x70, 0x00
	.type		$str$25,@object
	.size		$str$25,(__unnamed_1 - $str$25)
$str$25:
        /*008d*/ 	.byte	0x28, 0x28, 0x75, 0x69, 0x6e, 0x74, 0x33, 0x32, 0x5f, 0x74, 0x28, 0x74, 0x68, 0x72, 0x65, 0x61
        /*009d*/ 	.byte	0x64, 0x49, 0x64, 0x78, 0x2e, 0x78, 0x29, 0x20, 0x2f, 0x20, 0x33, 0x32, 0x29, 0x20, 0x25, 0x20
        /*00ad*/ 	.byte	0x34, 0x29, 0x20, 0x3d, 0x3d, 0x20, 0x28, 0x28, 0x28, 0x74, 0x6d, 0x65, 0x6d, 0x5f, 0x61, 0x64
        /*00bd*/ 	.byte	0x64, 0x72, 0x20, 0x3e, 0x3e, 0x20, 0x31, 0x36, 0x29, 0x20, 0x2f, 0x20, 0x33, 0x32, 0x29, 0x20
        /*00cd*/ 	.byte	0x25, 0x20, 0x34, 0x29, 0x00
	.type		__unnamed_1,@object
	.size		__unnamed_1,(__unnamed_2 - __unnamed_1)
__unnamed_1:
        /*00d2*/ 	.byte	0x61, 0x75, 0x74, 0x6f, 0x20, 0x63, 0x75, 0x74, 0x65, 0x3a, 0x3a, 0x61, 0x73, 0x5f, 0x70, 0x6f
        /* <DEDUP_REMOVED lines=24> */
        /*0262*/ 	.byte	0x34, 0x30, 0x39, 0x36, 0x3e, 0x3e, 0x3e, 0x3e, 0x5d, 0x00
	.type		__unnamed_2,@object
	.size		__unnamed_2,(.L_2 - __unnamed_2)
__unnamed_2:
        /* <DEDUP_REMOVED lines=42> */
        /*050c*/ 	.byte	0x3e, 0x3e, 0x5d, 0x00
.L_2:


//--------------------- .nv.shared._ZN7cutlass13device_kernelINS_4gemm6kernel13GemmUniversalIN4cute5tupleIJiiiiEEENS1_10collective13CollectiveMmaINS1_35MainloopSm100TmaUmmaWarpSpecializedILi5ELi2ELi4ENS5_IJNS4_1CILi2EEENSA_ILi1EEESC_EEEEENS5_IJNSA_ILi256EEENSA_ILi128EEENSA_ILi32EEEEEENS_10bfloat16_tENS5_IJlSC_lEEESJ_SK_NS4_8TiledMMAINS4_8MMA_AtomIJNS4_26SM100_MMA_F16BF16_2x1SM_SSISJ_SJ_fLi256ELi128ELNS4_4UMMA5MajorE0ELSP_0ELNSO_7ScaleInE0ELSQ_0EEEEEENS4_6LayoutINS5_IJSC_SC_SC_EEENS5_IJNSA_ILi0EEESV_SV_EEEEENS5_IJNS4_10UnderscoreESY_SY_EEEEENS4_18SM100_TMA_2SM_LOADENS4_14ComposedLayoutINS4_7SwizzleILi2ELi4ELi3EEENS4_18smem_ptr_flag_bitsILi16EEENST_INS5_IJNSA_ILi8EEESH_EEENS5_IJSH_SC_EEEEEEEvNS4_8identityES11_S1B_vS1C_EENS_8epilogue10collective18CollectiveEpilogueINS1E_23Sm100TmaWarpSpecializedILi4ELi2ELi32ELb1ELb0EEEJNS5_IJSG_SG_SH_EEENS5_IJNST_ISG_SC_EENST_ISH_SC_EEEEESJ_SK_SJ_SK_NS1E_6fusion15FusionCallbacksIS1I_NS1N_17LinearCombinationISJ_fSJ_fLNS_15FloatRoundStyleE2EEES1J_S1M_JEEENS4_5SM1004TMEM4LOAD26SM100_TMEM_LOAD_32dp32b32xENS4_13SM90_TMA_LOADES1B_NS4_39AutoVectorizingCopyWithAssumedAlignmentILi128EEENS4_14SM90_TMA_STOREES1B_S1Z_S1Z_EEEvvEEEEvNT_6ParamsE --------------------------
	.section	.nv.shared._ZN7cutlass13device_kernelINS_4gemm6kernel13GemmUniversalIN4cute5tupleIJiiiiEEENS1_10collective13CollectiveMmaINS1_35MainloopSm100TmaUmmaWarpSpecializedILi5ELi2ELi4ENS5_IJNS4_1CILi2EEENSA_ILi1EEESC_EEEEENS5_IJNSA_ILi256EEENSA_ILi128EEENSA_ILi32EEEEEENS_10bfloat16_tENS5_IJlSC_lEEESJ_SK_NS4_8TiledMMAINS4_8MMA_AtomIJNS4_26SM100_MMA_F16BF16_2x1SM_SSISJ_SJ_fLi256ELi128ELNS4_4UMMA5MajorE0ELSP_0ELNSO_7ScaleInE0ELSQ_0EEEEEENS4_6LayoutINS5_IJSC_SC_SC_EEENS5_IJNSA_ILi0EEESV_SV_EEEEENS5_IJNS4_10UnderscoreESY_SY_EEEEENS4_18SM100_TMA_2SM_LOADENS4_14ComposedLayoutINS4_7SwizzleILi2ELi4ELi3EEENS4_18smem_ptr_flag_bitsILi16EEENST_INS5_IJNSA_ILi8EEESH_EEENS5_IJSH_SC_EEEEEEEvNS4_8identityES11_S1B_vS1C_EENS_8epilogue10collective18CollectiveEpilogueINS1E_23Sm100TmaWarpSpecializedILi4ELi2ELi32ELb1ELb0EEEJNS5_IJSG_SG_SH_EEENS5_IJNST_ISG_SC_EENST_ISH_SC_EEEEESJ_SK_SJ_SK_NS1E_6fusion15FusionCallbacksIS1I_NS1N_17LinearCombinationISJ_fSJ_fLNS_15FloatRoundStyleE2EEES1J_S1M_JEEENS4_5SM1004TMEM4LOAD26SM100_TMEM_LOAD_32dp32b32xENS4_13SM90_TMA_LOADES1B_NS4_39AutoVectorizingCopyWithAssumedAlignmentILi128EEENS4_14SM90_TMA_STOREES1B_S1Z_S1Z_EEEvvEEEEvNT_6ParamsE,"aw",@nobits
	.sectionflags	@""
	.align	16
	.zero		1024


//--------------------- .nv.shared.reserved.0     --------------------------
	.section	.nv.shared.reserved.0,"aw",@nobits
	.weak		__nv_reservedSMEM_offset_0_alias
	.size		__nv_reservedSMEM_offset_0_alias, 0, 64
	.other		__nv_reservedSMEM_offset_0_alias,@"STO_CUDA_RESERVED_SHARED STV_DEFAULT"
__nv_reservedSMEM_offset_0_alias:
	.zero		0
.nv.shared.reserved.0:
	.zero		64
	.weak		__nv_reservedSMEM_tcgen05_partition
	.type		__nv_reservedSMEM_tcgen05_partition,@object
	.size		__nv_reservedSMEM_tcgen05_partition,(.L_0 - __nv_reservedSMEM_tcgen05_partition)
__nv_reservedSMEM_tcgen05_partition:
	.zero		32
.L_0:


//--------------------- .nv.global                --------------------------
	.section	.nv.global,"aw",@nobits
.nv.global:
	.type		_ZN39_INTERNAL_17799801_4_k_cu_6fda314b_85654cute1_E,@object
	.size		_ZN39_INTERNAL_17799801_4_k_cu_6fda314b_85654cute1_E,(_ZN39_INTERNAL_17799801_4_k_cu_6fda314b_85654cuda3std3__45__cpo6cbeginE - _ZN39_INTERNAL_17799801_4_k_cu_6fda314b_85654cute1_E)
_ZN39_INTERNAL_17799801_4_k_cu_6fda314b_85654cute1_E:
	.zero		1
	.type		_ZN39_INTERNAL_17799801_4_k_cu_6fda314b_85654cuda3std3__45__cpo6cbeginE,@object
	.size		_ZN39_INTERNAL_17799801_4_k_cu_6fda314b_85654cuda3std3__45__cpo6cbeginE,(_ZN39_INTERNAL_17799801_4_k_cu_6fda314b_85654cuda3std3__48in_placeE - _ZN39_INTERNAL_17799801_4_k_cu_6fda314b_85654cuda3std3__45__cpo6cbeginE)
_ZN39_INTERNAL_17799801_4_k_cu_6fda314b_85654cuda3std3__45__cpo6cbeginE:
	.zero		1
	.type		_ZN39_INTERNAL_17799801_4_k_cu_6fda314b_85654cuda3std3__48in_placeE,@object
	.size		_ZN39_INTERNAL_17799801_4_k_cu_6fda314b_85654cuda3std3__48in_placeE,(_ZN39_INTERNAL_17799801_4_k_cu_6fda314b_85654cuda3std6ranges3__45__cpo9iter_moveE - _ZN39_INTERNAL_17799801_4_k_cu_6fda314b_85654cuda3std3__48in_placeE)
_ZN39_INTERNAL_17799801_4_k_cu_6fda314b_85654cuda3std3__48in_placeE:
	.zero		1
	.type		_ZN39_INTERNAL_17799801_4_k_cu_6fda314b_85654cuda3std6ranges3__45__cpo9iter_moveE,@object
	.size		_ZN39_INTERNAL_17799801_4_k_cu_6fda314b_85654cuda3std6ranges3__45__cpo9iter_moveE,(_ZN39_INTERNAL_17799801_4_k_cu_6fda314b_85654cuda3std3__45__cpo5beginE - _ZN39_INTERNAL_17799801_4_k_cu_6fda314b_85654cuda3std6ranges3__45__cpo9iter_moveE)
_ZN39_INTERNAL_17799801_4_k_cu_6fda314b_85654cuda3std6ranges3__45__cpo9iter_moveE:
	.zero		1
	.type		_ZN39_INTERNAL_17799801_4_k_cu_6fda314b_85654cuda3std3__45__cpo5beginE,@object
	.size		_ZN39_INTERNAL_17799801_4_k_cu_6fda314b_85654cuda3std3__45__cpo5beginE,(_ZN39_INTERNAL_17799801_4_k_cu_6fda314b_85654cuda3std3__441_GLOBAL__N__17799801_4_k_cu_6fda314b_85656ignoreE - _ZN39_INTERNAL_17799801_4_k_cu_6fda314b_85654cuda3std3__45__cpo5beginE)
_ZN39_INTERNAL_17799801_4_k_cu_6fda314b_85654cuda3std3__45__cpo5beginE:
	.zero		1
	.type		_ZN39_INTERNAL_17799801_4_k_cu_6fda314b_85654cuda3std3__441_GLOBAL__N__17799801_4_k_cu_6fda314b_85656ignoreE,@object
	.size		_ZN39_INTERNAL_17799801_4_k_cu_6fda314b_85654cuda3std3__441_GLOBAL__N__17799801_4_k_cu_6fda314b_85656ignoreE,(_ZN39_INTERNAL_17799801_4_k_cu_6fda314b_85654cute7productE - _ZN39_INTERNAL_17799801_4_k_cu_6fda314b_85654cuda3std3__441_GLOBAL__N__17799801_4_k_cu_6fda314b_85656ignoreE)
_ZN39_INTERNAL_17799801_4_k_cu_6fda314b_85654cuda3std3__441_GLOBAL__N__17799801_4_k_cu_6fda314b_85656ignoreE:
	.zero		1
	.type		_ZN39_INTERNAL_17799801_4_k_cu_6fda314b_85654cute7productE,@object
	.size		_ZN39_INTERNAL_17799801_4_k_cu_6fda314b_85654cute7productE,(_ZN39_INTERNAL_17799801_4_k_cu_6fda314b_85654cuda3std3__45__cpo3endE - _ZN39_INTERNAL_17799801_4_k_cu_6fda314b_85654cute7productE)
_ZN39_INTERNAL_17799801_4_k_cu_6fda314b_85654cute7productE:
	.zero		1
	.type		_ZN39_INTERNAL_17799801_4_k_cu_6fda314b_85654cuda3std3__45__cpo3endE,@object
	.size		_ZN39_INTERNAL_17799801_4_k_cu_6fda314b_85654cuda3std3__45__cpo3endE,(_ZN39_INTERNAL_17799801_4_k_cu_6fda314b_85654cuda3std3__419piecewise_constructE - _ZN39_INTERNAL_17799801_4_k_cu_6fda314b_85654cuda3std3__45__cpo3endE)
_ZN39_INTERNAL_17799801_4_k_cu_6fda314b_85654cuda3std3__45__cpo3endE:
	.zero		1
	.type		_ZN39_INTERNAL_17799801_4_k_cu_6fda314b_85654cuda3std3__419piecewise_constructE,@object
	.size		_ZN39_INTERNAL_17799801_4_k_cu_6fda314b_85654cuda3std3__419piecewise_constructE,(_ZN39_INTERNAL_17799801_4_k_cu_6fda314b_85654cuda3std3__45__cpo4cendE - _ZN39_INTERNAL_17799801_4_k_cu_6fda314b_85654cuda3std3__419piecewise_constructE)
_ZN39_INTERNAL_17799801_4_k_cu_6fda314b_85654cuda3std3__419piecewise_constructE:
	.zero		1
	.type		_ZN39_INTERNAL_17799801_4_k_cu_6fda314b_85654cuda3std3__45__cpo4cendE,@object
	.size		_ZN39_INTERNAL_17799801_4_k_cu_6fda314b_85654cuda3std3__45__cpo4cendE,(_ZN39_INTERNAL_17799801_4_k_cu_6fda314b_85654cuda3std6ranges3__45__cpo4swapE - _ZN39_INTERNAL_17799801_4_k_cu_6fda314b_85654cuda3std3__45__cpo4cendE)
_ZN39_INTERNAL_17799801_4_k_cu_6fda314b_85654cuda3std3__45__cpo4cendE:
	.zero		1
	.type		_ZN39_INTERNAL_17799801_4_k_cu_6fda314b_85654cuda3std6ranges3__45__cpo4swapE,@object
	.size		_ZN39_INTERNAL_17799801_4_k_cu_6fda314b_85654cuda3std6ranges3__45__cpo4swapE,(.L_10 - _ZN39_INTERNAL_17799801_4_k_cu_6fda314b_85654cuda3std6ranges3__45__cpo4swapE)
_ZN39_INTERNAL_17799801_4_k_cu_6fda314b_85654cuda3std6ranges3__45__cpo4swapE:
	.zero		1
.L_10:


//--------------------- .nv.constant0._ZN7cutlass13device_kernelINS_4gemm6kernel13GemmUniversalIN4cute5tupleIJiiiiEEENS1_10collective13CollectiveMmaINS1_35MainloopSm100TmaUmmaWarpSpecializedILi5ELi2ELi4ENS5_IJNS4_1CILi2EEENSA_ILi1EEESC_EEEEENS5_IJNSA_ILi256EEENSA_ILi128EEENSA_ILi32EEEEEENS_10bfloat16_tENS5_IJlSC_lEEESJ_SK_NS4_8TiledMMAINS4_8MMA_AtomIJNS4_26SM100_MMA_F16BF16_2x1SM_SSISJ_SJ_fLi256ELi128ELNS4_4UMMA5MajorE0ELSP_0ELNSO_7ScaleInE0ELSQ_0EEEEEENS4_6LayoutINS5_IJSC_SC_SC_EEENS5_IJNSA_ILi0EEESV_SV_EEEEENS5_IJNS4_10UnderscoreESY_SY_EEEEENS4_18SM100_TMA_2SM_LOADENS4_14ComposedLayoutINS4_7SwizzleILi2ELi4ELi3EEENS4_18smem_ptr_flag_bitsILi16EEENST_INS5_IJNSA_ILi8EEESH_EEENS5_IJSH_SC_EEEEEEEvNS4_8identityES11_S1B_vS1C_EENS_8epilogue10collective18CollectiveEpilogueINS1E_23Sm100TmaWarpSpecializedILi4ELi2ELi32ELb1ELb0EEEJNS5_IJSG_SG_SH_EEENS5_IJNST_ISG_SC_EENST_ISH_SC_EEEEESJ_SK_SJ_SK_NS1E_6fusion15FusionCallbacksIS1I_NS1N_17LinearCombinationISJ_fSJ_fLNS_15FloatRoundStyleE2EEES1J_S1M_JEEENS4_5SM1004TMEM4LOAD26SM100_TMEM_LOAD_32dp32b32xENS4_13SM90_TMA_LOADES1B_NS4_39AutoVectorizingCopyWithAssumedAlignmentILi128EEENS4_14SM90_TMA_STOREES1B_S1Z_S1Z_EEEvvEEEEvNT_6ParamsE --------------------------
	.section	.nv.constant0._ZN7cutlass13device_kernelINS_4gemm6kernel13GemmUniversalIN4cute5tupleIJiiiiEEENS1_10collective13CollectiveMmaINS1_35MainloopSm100TmaUmmaWarpSpecializedILi5ELi2ELi4ENS5_IJNS4_1CILi2EEENSA_ILi1EEESC_EEEEENS5_IJNSA_ILi256EEENSA_ILi128EEENSA_ILi32EEEEEENS_10bfloat16_tENS5_IJlSC_lEEESJ_SK_NS4_8TiledMMAINS4_8MMA_AtomIJNS4_26SM100_MMA_F16BF16_2x1SM_SSISJ_SJ_fLi256ELi128ELNS4_4UMMA5MajorE0ELSP_0ELNSO_7ScaleInE0ELSQ_0EEEEEENS4_6LayoutINS5_IJSC_SC_SC_EEENS5_IJNSA_ILi0EEESV_SV_EEEEENS5_IJNS4_10UnderscoreESY_SY_EEEEENS4_18SM100_TMA_2SM_LOADENS4_14ComposedLayoutINS4_7SwizzleILi2ELi4ELi3EEENS4_18smem_ptr_flag_bitsILi16EEENST_INS5_IJNSA_ILi8EEESH_EEENS5_IJSH_SC_EEEEEEEvNS4_8identityES11_S1B_vS1C_EENS_8epilogue10collective18CollectiveEpilogueINS1E_23Sm100TmaWarpSpecializedILi4ELi2ELi32ELb1ELb0EEEJNS5_IJSG_SG_SH_EEENS5_IJNST_ISG_SC_EENST_ISH_SC_EEEEESJ_SK_SJ_SK_NS1E_6fusion15FusionCallbacksIS1I_NS1N_17LinearCombinationISJ_fSJ_fLNS_15FloatRoundStyleE2EEES1J_S1M_JEEENS4_5SM1004TMEM4LOAD26SM100_TMEM_LOAD_32dp32b32xENS4_13SM90_TMA_LOADES1B_NS4_39AutoVectorizingCopyWithAssumedAlignmentILi128EEENS4_14SM90_TMA_STOREES1B_S1Z_S1Z_EEEvvEEEEvNT_6ParamsE,"a",@progbits
	.sectionflags	@""
	.align	4
.nv.constant0._ZN7cutlass13device_kernelINS_4gemm6kernel13GemmUniversalIN4cute5tupleIJiiiiEEENS1_10collective13CollectiveMmaINS1_35MainloopSm100TmaUmmaWarpSpecializedILi5ELi2ELi4ENS5_IJNS4_1CILi2EEENSA_ILi1EEESC_EEEEENS5_IJNSA_ILi256EEENSA_ILi128EEENSA_ILi32EEEEEENS_10bfloat16_tENS5_IJlSC_lEEESJ_SK_NS4_8TiledMMAINS4_8MMA_AtomIJNS4_26SM100_MMA_F16BF16_2x1SM_SSISJ_SJ_fLi256ELi128ELNS4_4UMMA5MajorE0ELSP_0ELNSO_7ScaleInE0ELSQ_0EEEEEENS4_6LayoutINS5_IJSC_SC_SC_EEENS5_IJNSA_ILi0EEESV_SV_EEEEENS5_IJNS4_10UnderscoreESY_SY_EEEEENS4_18SM100_TMA_2SM_LOADENS4_14ComposedLayoutINS4_7SwizzleILi2ELi4ELi3EEENS4_18smem_ptr_flag_bitsILi16EEENST_INS5_IJNSA_ILi8EEESH_EEENS5_IJSH_SC_EEEEEEEvNS4_8identityES11_S1B_vS1C_EENS_8epilogue10collective18CollectiveEpilogueINS1E_23Sm100TmaWarpSpecializedILi4ELi2ELi32ELb1ELb0EEEJNS5_IJSG_SG_SH_EEENS5_IJNST_ISG_SC_EENST_ISH_SC_EEEEESJ_SK_SJ_SK_NS1E_6fusion15FusionCallbacksIS1I_NS1N_17LinearCombinationISJ_fSJ_fLNS_15FloatRoundStyleE2EEES1J_S1M_JEEENS4_5SM1004TMEM4LOAD26SM100_TMEM_LOAD_32dp32b32xENS4_13SM90_TMA_LOADES1B_NS4_39AutoVectorizingCopyWithAssumedAlignmentILi128EEENS4_14SM90_TMA_STOREES1B_S1Z_S1Z_EEEvvEEEEvNT_6ParamsE:
	.zero		2944


//--------------------- SYMBOLS --------------------------

	.type		.nv.reservedSmem.offset0,@object
	.size		.nv.reservedSmem.offset0,0x4
	.type		.nv.reservedSmem.cap,@object
	.size		.nv.reservedSmem.cap,0x4
	.type		__assertfail,@function
